	.headerflags	@"EF_CUDA_TEXMODE_UNIFIED EF_CUDA_64BIT_ADDRESS EF_CUDA_SM86 EF_CUDA_VIRTUAL_SM(EF_CUDA_SM86)"
	.elftype	@"ET_EXEC"


//--------------------- .nv.info                  --------------------------
	.section	.nv.info,"",@"SHT_CUDA_INFO"
	.align	4


	//----- nvinfo : EIATTR_REGCOUNT
	.align		4
        /*0000*/ 	.byte	0x04, 0x2f
        /*0002*/ 	.short	(.L_2 - .L_1)
	.align		4
.L_1:
        /*0004*/ 	.word	index@(triton_red_fused__to_copy_add_amax_amin_clamp_mul_native_layer_norm_reciprocal_1)
        /*0008*/ 	.word	0x0000007c


	//----- nvinfo : EIATTR_MIN_STACK_SIZE
	.align		4
.L_2:
        /*000c*/ 	.byte	0x04, 0x12
        /*000e*/ 	.short	(.L_4 - .L_3)
	.align		4
.L_3:
        /*0010*/ 	.word	index@(triton_red_fused__to_copy_add_amax_amin_clamp_mul_native_layer_norm_reciprocal_1)
        /*0014*/ 	.word	0x00000000


	//----- nvinfo : EIATTR_FRAME_SIZE
	.align		4
.L_4:
        /*0018*/ 	.byte	0x04, 0x11
        /*001a*/ 	.short	(.L_6 - .L_5)
	.align		4
.L_5:
        /*001c*/ 	.word	index@(triton_red_fused__to_copy_add_amax_amin_clamp_mul_native_layer_norm_reciprocal_1)
        /*0020*/ 	.word	0x00000000


	//----- nvinfo : EIATTR_MIN_STACK_SIZE
	.align		4
.L_6:
        /*0024*/ 	.byte	0x04, 0x12
        /*0026*/ 	.short	(.L_8 - .L_7)
	.align		4
.L_7:
        /*0028*/ 	.word	index@(triton_red_fused__to_copy_add_amax_amin_clamp_mul_native_layer_norm_reciprocal_1)
        /*002c*/ 	.word	0x00000000
.L_8:


//--------------------- .nv.info.triton_red_fused__to_copy_add_amax_amin_clamp_mul_native_layer_norm_reciprocal_1 --------------------------
	.section	.nv.info.triton_red_fused__to_copy_add_amax_amin_clamp_mul_native_layer_norm_reciprocal_1,"",@"SHT_CUDA_INFO"
	.sectionflags	@""
	.align	4


	//----- nvinfo : EIATTR_CUDA_API_VERSION
	.align		4
        /*0000*/ 	.byte	0x04, 0x37
        /*0002*/ 	.short	(.L_10 - .L_9)
.L_9:
        /*0004*/ 	.word	0x0000007c


	//----- nvinfo : EIATTR_SW2861232_WAR
	.align		4
.L_10:
        /*0008*/ 	.byte	0x01, 0x35
	.zero		2


	//----- nvinfo : EIATTR_PARAM_CBANK
	.align		4
        /*000c*/ 	.byte	0x04, 0x0a
        /*000e*/ 	.short	(.L_12 - .L_11)
	.align		4
.L_11:
        /*0010*/ 	.word	index@(.nv.constant0.triton_red_fused__to_copy_add_amax_amin_clamp_mul_native_layer_norm_reciprocal_1)
        /*0014*/ 	.short	0x0160
        /*0016*/ 	.short	0x0090


	//----- nvinfo : EIATTR_CBANK_PARAM_SIZE
	.align		4
.L_12:
        /*0018*/ 	.byte	0x03, 0x19
        /*001a*/ 	.short	0x0090


	//----- nvinfo : EIATTR_KPARAM_INFO
	.align		4
        /*001c*/ 	.byte	0x04, 0x17
        /*001e*/ 	.short	(.L_14 - .L_13)
.L_13:
        /*0020*/ 	.word	0x00000000
        /*0024*/ 	.short	0x0012
        /*0026*/ 	.short	0x0088
        /*0028*/ 	.byte	0x00, 0xf4, 0x21, 0x00


	//----- nvinfo : EIATTR_KPARAM_INFO
	.align		4
.L_14:
        /*002c*/ 	.byte	0x04, 0x17
        /*002e*/ 	.short	(.L_16 - .L_15)
.L_15:
        /*0030*/ 	.word	0x00000000
        /*0034*/ 	.short	0x0011
        /*0036*/ 	.short	0x0084
        /*0038*/ 	.byte	0x00, 0xf0, 0x11, 0x00


	//----- nvinfo : EIATTR_KPARAM_INFO
	.align		4
.L_16:
        /*003c*/ 	.byte	0x04, 0x17
        /*003e*/ 	.short	(.L_18 - .L_17)
.L_17:
        /*0040*/ 	.word	0x00000000
        /*0044*/ 	.short	0x0010
        /*0046*/ 	.short	0x0080
        /*0048*/ 	.byte	0x00, 0xf0, 0x11, 0x00


	//----- nvinfo : EIATTR_KPARAM_INFO
	.align		4
.L_18:
        /*004c*/ 	.byte	0x04, 0x17
        /*004e*/ 	.short	(.L_20 - .L_19)
.L_19:
        /*0050*/ 	.word	0x00000000
        /*0054*/ 	.short	0x000f
        /*0056*/ 	.short	0x0078
        /*0058*/ 	.byte	0x00, 0xf4, 0x21, 0x00


	//----- nvinfo : EIATTR_KPARAM_INFO
	.align		4
.L_20:
        /*005c*/ 	.byte	0x04, 0x17
        /*005e*/ 	.short	(.L_22 - .L_21)
.L_21:
        /*0060*/ 	.word	0x00000000
        /*0064*/ 	.short	0x000e
        /*0066*/ 	.short	0x0070
        /*0068*/ 	.byte	0x00, 0xf4, 0x21, 0x00


	//----- nvinfo : EIATTR_KPARAM_INFO
	.align		4
.L_22:
        /*006c*/ 	.byte	0x04, 0x17
        /*006e*/ 	.short	(.L_24 - .L_23)
.L_23:
        /*0070*/ 	.word	0x00000000
        /*0074*/ 	.short	0x000d
        /*0076*/ 	.short	0x0068
        /*0078*/ 	.byte	0x00, 0xf4, 0x21, 0x00


	//----- nvinfo : EIATTR_KPARAM_INFO
	.align		4
.L_24:
        /*007c*/ 	.byte	0x04, 0x17
        /*007e*/ 	.short	(.L_26 - .L_25)
.L_25:
        /*0080*/ 	.word	0x00000000
        /*0084*/ 	.short	0x000c
        /*0086*/ 	.short	0x0060
        /*0088*/ 	.byte	0x00, 0xf4, 0x21, 0x00


	//----- nvinfo : EIATTR_KPARAM_INFO
	.align		4
.L_26:
        /*008c*/ 	.byte	0x04, 0x17
        /*008e*/ 	.short	(.L_28 - .L_27)
.L_27:
        /*0090*/ 	.word	0x00000000
        /*0094*/ 	.short	0x000b
        /*0096*/ 	.short	0x0058
        /*0098*/ 	.byte	0x00, 0xf4, 0x21, 0x00


	//----- nvinfo : EIATTR_KPARAM_INFO
	.align		4
.L_28:
        /*009c*/ 	.byte	0x04, 0x17
        /*009e*/ 	.short	(.L_30 - .L_29)
.L_29:
        /*00a0*/ 	.word	0x00000000
        /*00a4*/ 	.short	0x000a
        /*00a6*/ 	.short	0x0050
        /*00a8*/ 	.byte	0x00, 0xf4, 0x21, 0x00


	//----- nvinfo : EIATTR_KPARAM_INFO
	.align		4
.L_30:
        /*00ac*/ 	.byte	0x04, 0x17
        /*00ae*/ 	.short	(.L_32 - .L_31)
.L_31:
        /*00b0*/ 	.word	0x00000000
        /*00b4*/ 	.short	0x0009
        /*00b6*/ 	.short	0x0048
        /*00b8*/ 	.byte	0x00, 0xf4, 0x21, 0x00


	//----- nvinfo : EIATTR_KPARAM_INFO
	.align		4
.L_32:
        /*00bc*/ 	.byte	0x04, 0x17
        /*00be*/ 	.short	(.L_34 - .L_33)
.L_33:
        /*00c0*/ 	.word	0x00000000
        /*00c4*/ 	.short	0x0008
        /*00c6*/ 	.short	0x0040
        /*00c8*/ 	.byte	0x00, 0xf4, 0x21, 0x00


	//----- nvinfo : EIATTR_KPARAM_INFO
	.align		4
.L_34:
        /*00cc*/ 	.byte	0x04, 0x17
        /*00ce*/ 	.short	(.L_36 - .L_35)
.L_35:
        /*00d0*/ 	.word	0x00000000
        /*00d4*/ 	.short	0x0007
        /*00d6*/ 	.short	0x0038
        /*00d8*/ 	.byte	0x00, 0xf4, 0x21, 0x00


	//----- nvinfo : EIATTR_KPARAM_INFO
	.align		4
.L_36:
        /*00dc*/ 	.byte	0x04, 0x17
        /*00de*/ 	.short	(.L_38 - .L_37)
.L_37:
        /*00e0*/ 	.word	0x00000000
        /*00e4*/ 	.short	0x0006
        /*00e6*/ 	.short	0x0030
        /*00e8*/ 	.byte	0x00, 0xf4, 0x21, 0x00


	//----- nvinfo : EIATTR_KPARAM_INFO
	.align		4
.L_38:
        /*00ec*/ 	.byte	0x04, 0x17
        /*00ee*/ 	.short	(.L_40 - .L_39)
.L_39:
        /*00f0*/ 	.word	0x00000000
        /*00f4*/ 	.short	0x0005
        /*00f6*/ 	.short	0x0028
        /*00f8*/ 	.byte	0x00, 0xf4, 0x21, 0x00


	//----- nvinfo : EIATTR_KPARAM_INFO
	.align		4
.L_40:
        /*00fc*/ 	.byte	0x04, 0x17
        /*00fe*/ 	.short	(.L_42 - .L_41)
.L_41:
        /*0100*/ 	.word	0x00000000
        /*0104*/ 	.short	0x0004
        /*0106*/ 	.short	0x0020
        /*0108*/ 	.byte	0x00, 0xf4, 0x21, 0x00


	//----- nvinfo : EIATTR_KPARAM_INFO
	.align		4
.L_42:
        /*010c*/ 	.byte	0x04, 0x17
        /*010e*/ 	.short	(.L_44 - .L_43)
.L_43:
        /*0110*/ 	.word	0x00000000
        /*0114*/ 	.short	0x0003
        /*0116*/ 	.short	0x0018
        /*0118*/ 	.byte	0x00, 0xf4, 0x21, 0x00


	//----- nvinfo : EIATTR_KPARAM_INFO
	.align		4
.L_44:
        /*011c*/ 	.byte	0x04, 0x17
        /*011e*/ 	.short	(.L_46 - .L_45)
.L_45:
        /*0120*/ 	.word	0x00000000
        /*0124*/ 	.short	0x0002
        /*0126*/ 	.short	0x0010
        /*0128*/ 	.byte	0x00, 0xf4, 0x21, 0x00


	//----- nvinfo : EIATTR_KPARAM_INFO
	.align		4
.L_46:
        /*012c*/ 	.byte	0x04, 0x17
        /*012e*/ 	.short	(.L_48 - .L_47)
.L_47:
        /*0130*/ 	.word	0x00000000
        /*0134*/ 	.short	0x0001
        /*0136*/ 	.short	0x0008
        /*0138*/ 	.byte	0x00, 0xf4, 0x21, 0x00


	//----- nvinfo : EIATTR_KPARAM_INFO
	.align		4
.L_48:
        /*013c*/ 	.byte	0x04, 0x17
        /*013e*/ 	.short	(.L_50 - .L_49)
.L_49:
        /*0140*/ 	.word	0x00000000
        /*0144*/ 	.short	0x0000
        /*0146*/ 	.short	0x0000
        /*0148*/ 	.byte	0x00, 0xf4, 0x21, 0x00


	//----- nvinfo : EIATTR_MAXREG_COUNT
	.align		4
.L_50:
        /*014c*/ 	.byte	0x03, 0x1b
        /*014e*/ 	.short	0x0080


	//----- nvinfo : EIATTR_COOP_GROUP_MASK_REGIDS
	.align		4
        /*0150*/ 	.byte	0x04, 0x29
        /*0152*/ 	.short	(.L_52 - .L_51)


	//   ....[0]....
.L_51:
        /*0154*/ 	.word	0xffffffff


	//   ....[1]....
        /*0158*/ 	.word	0xffffffff


	//   ....[2]....
        /*015c*/ 	.word	0xffffffff


	//   ....[3]....
        /*0160*/ 	.word	0xffffffff


	//   ....[4]....
        /*0164*/ 	.word	0xffffffff


	//   ....[5]....
        /*0168*/ 	.word	0xffffffff


	//   ....[6]....
        /*016c*/ 	.word	0xffffffff


	//   ....[7]....
        /*0170*/ 	.word	0xffffffff


	//   ....[8]....
        /*0174*/ 	.word	0xffffffff


	//   ....[9]....
        /*0178*/ 	.word	0xffffffff


	//   ....[10]....
        /*017c*/ 	.word	0xffffffff


	//   ....[11]....
        /*0180*/ 	.word	0xffffffff


	//   ....[12]....
        /*0184*/ 	.word	0xffffffff


	//   ....[13]....
        /*0188*/ 	.word	0xffffffff


	//   ....[14]....
        /*018c*/ 	.word	0xffffffff


	//   ....[15]....
        /*0190*/ 	.word	0xffffffff


	//   ....[16]....
        /*0194*/ 	.word	0xffffffff


	//   ....[17]....
        /*0198*/ 	.word	0xffffffff


	//   ....[18]....
        /*019c*/ 	.word	0xffffffff


	//   ....[19]....
        /*01a0*/ 	.word	0xffffffff


	//   ....[20]....
        /*01a4*/ 	.word	0xffffffff


	//   ....[21]....
        /*01a8*/ 	.word	0xffffffff


	//   ....[22]....
        /*01ac*/ 	.word	0xffffffff


	//   ....[23]....
        /*01b0*/ 	.word	0xffffffff


	//   ....[24]....
        /*01b4*/ 	.word	0xffffffff


	//   ....[25]....
        /*01b8*/ 	.word	0xffffffff


	//   ....[26]....
        /*01bc*/ 	.word	0xffffffff


	//   ....[27]....
        /*01c0*/ 	.word	0xffffffff


	//   ....[28]....
        /*01c4*/ 	.word	0xffffffff


	//   ....[29]....
        /*01c8*/ 	.word	0xffffffff


	//   ....[30]....
        /*01cc*/ 	.word	0xffffffff


	//   ....[31]....
        /*01d0*/ 	.word	0xffffffff


	//   ....[32]....
        /*01d4*/ 	.word	0xffffffff


	//   ....[33]....
        /*01d8*/ 	.word	0xffffffff


	//   ....[34]....
        /*01dc*/ 	.word	0xffffffff


	//   ....[35]....
        /*01e0*/ 	.word	0xffffffff


	//   ....[36]....
        /*01e4*/ 	.word	0xffffffff


	//   ....[37]....
        /*01e8*/ 	.word	0xffffffff


	//   ....[38]....
        /*01ec*/ 	.word	0xffffffff


	//   ....[39]....
        /*01f0*/ 	.word	0xffffffff


	//   ....[40]....
        /*01f4*/ 	.word	0xffffffff


	//   ....[41]....
        /*01f8*/ 	.word	0xffffffff


	//   ....[42]....
        /*01fc*/ 	.word	0xffffffff


	//   ....[43]....
        /*0200*/ 	.word	0xffffffff


	//   ....[44]....
        /*0204*/ 	.word	0xffffffff


	//   ....[45]....
        /*0208*/ 	.word	0xffffffff


	//   ....[46]....
        /*020c*/ 	.word	0xffffffff


	//   ....[47]....
        /*0210*/ 	.word	0xffffffff


	//   ....[48]....
        /*0214*/ 	.word	0xffffffff


	//   ....[49]....
        /*0218*/ 	.word	0xffffffff


	//   ....[50]....
        /*021c*/ 	.word	0xffffffff


	//   ....[51]....
        /*0220*/ 	.word	0xffffffff


	//   ....[52]....
        /*0224*/ 	.word	0xffffffff


	//   ....[53]....
        /*0228*/ 	.word	0xffffffff


	//   ....[54]....
        /*022c*/ 	.word	0xffffffff


	//   ....[55]....
        /*0230*/ 	.word	0xffffffff


	//   ....[56]....
        /*0234*/ 	.word	0xffffffff


	//   ....[57]....
        /*0238*/ 	.word	0xffffffff


	//   ....[58]....
        /*023c*/ 	.word	0xffffffff


	//   ....[59]....
        /*0240*/ 	.word	0xffffffff


	//   ....[60]....
        /*0244*/ 	.word	0xffffffff


	//   ....[61]....
        /*0248*/ 	.word	0xffffffff


	//   ....[62]....
        /*024c*/ 	.word	0xffffffff


	//   ....[63]....
        /*0250*/ 	.word	0xffffffff


	//   ....[64]....
        /*0254*/ 	.word	0xffffffff


	//   ....[65]....
        /*0258*/ 	.word	0xffffffff


	//   ....[66]....
        /*025c*/ 	.word	0xffffffff


	//   ....[67]....
        /*0260*/ 	.word	0xffffffff


	//   ....[68]....
        /*0264*/ 	.word	0xffffffff


	//----- nvinfo : EIATTR_COOP_GROUP_INSTR_OFFSETS
	.align		4
.L_52:
        /*0268*/ 	.byte	0x04, 0x28
        /*026a*/ 	.short	(.L_54 - .L_53)


	//   ....[0]....
.L_53:
        /*026c*/ 	.word	0x00002920


	//   ....[1]....
        /*0270*/ 	.word	0x00002c10


	//   ....[2]....
        /*0274*/ 	.word	0x00002cd0


	//   ....[3]....
        /*0278*/ 	.word	0x00002d50


	//   ....[4]....
        /*027c*/ 	.word	0x00002df0


	//   ....[5]....
        /*0280*/ 	.word	0x00002ee0


	//   ....[6]....
        /*0284*/ 	.word	0x00002f50


	//   ....[7]....
        /*0288*/ 	.word	0x00002ff0


	//   ....[8]....
        /*028c*/ 	.word	0x000030e0


	//   ....[9]....
        /*0290*/ 	.word	0x00003140


	//   ....[10]....
        /*0294*/ 	.word	0x000031e0


	//   ....[11]....
        /*0298*/ 	.word	0x000032a0


	//   ....[12]....
        /*029c*/ 	.word	0x000032f0


	//   ....[13]....
        /*02a0*/ 	.word	0x00003410


	//   ....[14]....
        /*02a4*/ 	.word	0x00003470


	//   ....[15]....
        /*02a8*/ 	.word	0x000035a0


	//   ....[16]....
        /*02ac*/ 	.word	0x000035b0


	//   ....[17]....
        /*02b0*/ 	.word	0x000035f0


	//   ....[18]....
        /*02b4*/ 	.word	0x00003640


	//   ....[19]....
        /*02b8*/ 	.word	0x00003750


	//   ....[20]....
        /*02bc*/ 	.word	0x00003770


	//   ....[21]....
        /*02c0*/ 	.word	0x00004ea0


	//   ....[22]....
        /*02c4*/ 	.word	0x00004ef0


	//   ....[23]....
        /*02c8*/ 	.word	0x00004f30


	//   ....[24]....
        /*02cc*/ 	.word	0x00004f70


	//   ....[25]....
        /*02d0*/ 	.word	0x00004fd0


	//   ....[26]....
        /*02d4*/ 	.word	0x00004ff0


	//   ....[27]....
        /*02d8*/ 	.word	0x00005030


	//   ....[28]....
        /*02dc*/ 	.word	0x00005060


	//   ....[29]....
        /*02e0*/ 	.word	0x000050d0


	//   ....[30]....
        /*02e4*/ 	.word	0x000050f0


	//   ....[31]....
        /*02e8*/ 	.word	0x00005130


	//   ....[32]....
        /*02ec*/ 	.word	0x00005160


	//   ....[33]....
        /*02f0*/ 	.word	0x000051d0


	//   ....[34]....
        /*02f4*/ 	.word	0x000051f0


	//   ....[35]....
        /*02f8*/ 	.word	0x00005230


	//   ....[36]....
        /*02fc*/ 	.word	0x00005260


	//   ....[37]....
        /*0300*/ 	.word	0x000052d0


	//   ....[38]....
        /*0304*/ 	.word	0x00005300


	//   ....[39]....
        /*0308*/ 	.word	0x00005340


	//   ....[40]....
        /*030c*/ 	.word	0x000053a0


	//   ....[41]....
        /*0310*/ 	.word	0x000056a0


	//   ....[42]....
        /*0314*/ 	.word	0x000056e0


	//   ....[43]....
        /*0318*/ 	.word	0x00005720


	//   ....[44]....
        /*031c*/ 	.word	0x00005790


	//   ....[45]....
        /*0320*/ 	.word	0x000057c0


	//   ....[46]....
        /*0324*/ 	.word	0x000057f0


	//   ....[47]....
        /*0328*/ 	.word	0x00005830


	//   ....[48]....
        /*032c*/ 	.word	0x00005850


	//   ....[49]....
        /*0330*/ 	.word	0x000058b0


	//   ....[50]....
        /*0334*/ 	.word	0x000058e0


	//   ....[51]....
        /*0338*/ 	.word	0x00005930


	//   ....[52]....
        /*033c*/ 	.word	0x00005960


	//   ....[53]....
        /*0340*/ 	.word	0x000059b0


	//   ....[54]....
        /*0344*/ 	.word	0x000059e0


	//   ....[55]....
        /*0348*/ 	.word	0x00005a20


	//   ....[56]....
        /*034c*/ 	.word	0x00005a70


	//   ....[57]....
        /*0350*/ 	.word	0x00005ab0


	//   ....[58]....
        /*0354*/ 	.word	0x00005af0


	//   ....[59]....
        /*0358*/ 	.word	0x00005b20


	//   ....[60]....
        /*035c*/ 	.word	0x00005b50


	//   ....[61]....
        /*0360*/ 	.word	0x00005bb0


	//   ....[62]....
        /*0364*/ 	.word	0x00005c10


	//   ....[63]....
        /*0368*/ 	.word	0x00005cc0


	//   ....[64]....
        /*036c*/ 	.word	0x00005cd0


	//   ....[65]....
        /*0370*/ 	.word	0x00005e60


	//   ....[66]....
        /*0374*/ 	.word	0x00005ec0


	//   ....[67]....
        /*0378*/ 	.word	0x00005f00


	//   ....[68]....
        /*037c*/ 	.word	0x00005f40


	//----- nvinfo : EIATTR_EXIT_INSTR_OFFSETS
	.align		4
.L_54:
        /*0380*/ 	.byte	0x04, 0x1c
        /*0382*/ 	.short	(.L_56 - .L_55)


	//   ....[0]....
.L_55:
        /*0384*/ 	.word	0x00007560


	//----- nvinfo : EIATTR_REQNTID
	.align		4
.L_56:
        /*0388*/ 	.byte	0x04, 0x10
        /*038a*/ 	.short	(.L_58 - .L_57)
.L_57:
        /*038c*/ 	.word	0x00000200
        /*0390*/ 	.word	0x00000001
        /*0394*/ 	.word	0x00000001
.L_58:


//--------------------- .nv.callgraph             --------------------------
	.section	.nv.callgraph,"",@"SHT_CUDA_CALLGRAPH"
	.align	4
	.sectionentsize	8
	.align		4
        /*0000*/ 	.word	0x00000000
	.align		4
        /*0004*/ 	.word	0xffffffff
	.align		4
        /*0008*/ 	.word	0x00000000
	.align		4
        /*000c*/ 	.word	0xfffffffe
	.align		4
        /*0010*/ 	.word	0x00000000
	.align		4
        /*0014*/ 	.word	0xfffffffd
	.align		4
        /*0018*/ 	.word	0x00000000
	.align		4
        /*001c*/ 	.word	0xfffffffc


//--------------------- .nv.rel.action            --------------------------
	.section	.nv.rel.action,"",@"SHT_CUDA_RELOCINFO"
	.align	8
	.sectionentsize	8
        /*0000*/ 	.byte	0x73, 0x00, 0x00, 0x00, 0x00, 0x00, 0x00, 0x00, 0x00, 0x00, 0x00, 0x11, 0x25, 0x00, 0x05, 0x36


//--------------------- .nv.constant4             --------------------------
	.section	.nv.constant4,"a",@progbits
	.align	8
	.align		8
.nv.constant4:
        /*0000*/ 	.dword	_$_str


//--------------------- .nv.constant0.triton_red_fused__to_copy_add_amax_amin_clamp_mul_native_layer_norm_reciprocal_1 --------------------------
	.section	.nv.constant0.triton_red_fused__to_copy_add_amax_amin_clamp_mul_native_layer_norm_reciprocal_1,"a",@progbits
	.sectionflags	@""
	.align	4
.nv.constant0.triton_red_fused__to_copy_add_amax_amin_clamp_mul_native_layer_norm_reciprocal_1:
	.zero		496


//--------------------- .text.triton_red_fused__to_copy_add_amax_amin_clamp_mul_native_layer_norm_reciprocal_1 --------------------------
	.section	.text.triton_red_fused__to_copy_add_amax_amin_clamp_mul_native_layer_norm_reciprocal_1,"ax",@progbits
	.sectionflags	@"SHF_BARRIERS=1"
	.sectioninfo	@"SHI_REGISTERS=124"
	.align	128
        .global         triton_red_fused__to_copy_add_amax_amin_clamp_mul_native_layer_norm_reciprocal_1
        .type           triton_red_fused__to_copy_add_amax_amin_clamp_mul_native_layer_norm_reciprocal_1,@function
        .size           triton_red_fused__to_copy_add_amax_amin_clamp_mul_native_layer_norm_reciprocal_1,(.L_x_7 - triton_red_fused__to_copy_add_amax_amin_clamp_mul_native_layer_norm_reciprocal_1)
        .other          triton_red_fused__to_copy_add_amax_amin_clamp_mul_native_layer_norm_reciprocal_1,@"STO_CUDA_ENTRY STV_DEFAULT"
triton_red_fused__to_copy_add_amax_amin_clamp_mul_native_layer_norm_reciprocal_1:
.text.triton_red_fused__to_copy_add_amax_amin_clamp_mul_native_layer_norm_reciprocal_1:
[----:B------:R-:W-:Y:S02]  /*0000*/  IMAD.MOV.U32 R1, RZ, RZ, c[0x0][0x28] ;  /* 0x00000a00ff017624 */ /* 0x000fe400078e00ff */
[----:B------:R-:W0:Y:S01]  /*0010*/  S2R R0, SR_TID.X ;  /* 0x0000000000007919 */ /* 0x000e220000002100 */
[----:B------:R-:W-:Y:S01]  /*0020*/  PLOP3.LUT P0, PT, PT, PT, PT, 0x80, 0x0 ;  /* 0x000000000000781c */ /* 0x000fe20003f0f070 */
[----:B------:R-:W-:Y:S01]  /*0030*/  IMAD.MOV.U32 R9, RZ, RZ, RZ ;  /* 0x000000ffff097224 */ /* 0x000fe200078e00ff */
[----:B------:R-:W-:Y:S01]  /*0040*/  CS2R R18, SRZ ;  /* 0x0000000000127805 */ /* 0x000fe2000001ff00 */
[----:B------:R-:W1:Y:S01]  /*0050*/  S2R R3, SR_CTAID.X ;  /* 0x0000000000037919 */ /* 0x000e620000002500 */
[----:B------:R-:W-:Y:S01]  /*0060*/  IMAD.MOV.U32 R17, RZ, RZ, RZ ;  /* 0x000000ffff117224 */ /* 0x000fe200078e00ff */
[----:B------:R-:W-:Y:S01]  /*0070*/  CS2R R20, SRZ ;  /* 0x0000000000147805 */ /* 0x000fe2000001ff00 */
        /* <DEDUP_REMOVED lines=17> */
[--C-:B0-----:R-:W-:Y:S01]  /*0190*/  SHF.R.U32.HI R12, RZ, 0x7, R0.reuse ;  /* 0x00000007ff0c7819 */ /* 0x101fe20000011600 */
[----:B------:R-:W-:Y:S01]  /*01a0*/  IMAD.SHL.U32 R2, R0, 0x10, RZ ;  /* 0x0000001000027824 */ /* 0x000fe200078e00ff */
[----:B------:R-:W-:Y:S01]  /*01b0*/  SHF.R.U32.HI R4, RZ, 0x8, R0 ;  /* 0x00000008ff047819 */ /* 0x000fe20000011600 */
[----:B------:R-:W-:Y:S01]  /*01c0*/  CS2R R56, SRZ ;  /* 0x0000000000387805 */ /* 0x000fe2000001ff00 */
[----:B-1----:R-:W-:Y:S01]  /*01d0*/  IMAD.SHL.U32 R3, R3, 0x4, RZ ;  /* 0x0000000403037824 */ /* 0x002fe200078e00ff */
[----:B------:R-:W-:Y:S01]  /*01e0*/  SGXT.U32 R12, R12, 0x2 ;  /* 0x000000020c0c781a */ /* 0x000fe20000000000 */
[----:B------:R-:W-:Y:S01]  /*01f0*/  CS2R R58, SRZ ;  /* 0x00000000003a7805 */ /* 0x000fe2000001ff00 */
[----:B------:R-:W-:Y:S01]  /*0200*/  LOP3.LUT R5, R2, 0x7f0, RZ, 0xc0, !PT ;  /* 0x000007f002057812 */ /* 0x000fe200078ec0ff */
[----:B------:R-:W-:Y:S01]  /*0210*/  CS2R R60, SRZ ;  /* 0x00000000003c7805 */ /* 0x000fe2000001ff00 */
[-C--:B------:R-:W-:Y:S01]  /*0220*/  LOP3.LUT R12, R12, R3.reuse, RZ, 0xfc, !PT ;  /* 0x000000030c0c7212 */ /* 0x080fe200078efcff */
[----:B------:R-:W-:Y:S01]  /*0230*/  CS2R R62, SRZ ;  /* 0x00000000003e7805 */ /* 0x000fe2000001ff00 */
[----:B------:R-:W-:Y:S01]  /*0240*/  SGXT.U32 R4, R4, 0x1 ;  /* 0x000000010404781a */ /* 0x000fe20000000000 */
[----:B------:R-:W-:Y:S01]  /*0250*/  IMAD.MOV.U32 R64, RZ, RZ, RZ ;  /* 0x000000ffff407224 */ /* 0x000fe200078e00ff */
[C---:B------:R-:W-:Y:S01]  /*0260*/  ISETP.GE.AND P2, PT, R12.reuse, 0x1010, PT ;  /* 0x000010100c00780c */ /* 0x040fe20003f46270 */
[----:B------:R-:W-:Y:S01]  /*0270*/  IMAD R5, R12, 0xc00, R5 ;  /* 0x00000c000c057824 */ /* 0x000fe200078e0205 */
[----:B------:R-:W-:Y:S01]  /*0280*/  LOP3.LUT R15, R4, R3, RZ, 0xfc, !PT ;  /* 0x00000003040f7212 */ /* 0x000fe200078efcff */
[C---:B------:R-:W-:Y:S01]  /*0290*/  IMAD.SHL.U32 R13, R0.reuse, 0x4, RZ ;  /* 0x00000004000d7824 */ /* 0x040fe200078e00ff */
[----:B------:R-:W-:Y:S01]  /*02a0*/  ULDC.64 UR6, c[0x0][0x118] ;  /* 0x0000460000067ab9 */ /* 0x000fe20000000a00 */
[----:B------:R-:W-:Y:S01]  /*02b0*/  IMAD.SHL.U32 R14, R0, 0x8, RZ ;  /* 0x00000008000e7824 */ /* 0x000fe200078e00ff */
[----:B------:R-:W-:-:S02]  /*02c0*/  IADD3 R16, R5, 0x8, RZ ;  /* 0x0000000805107810 */ /* 0x000fc40007ffe0ff */
.L_x_2:
[----:B------:R-:W-:Y:S01]  /*02d0*/  LOP3.LUT R5, R9, 0x7f0, R2, 0xf8, !PT ;  /* 0x000007f009057812 */ /* 0x000fe200078ef802 */
[----:B------:R-:W-:Y:S01]  /*02e0*/  UMOV UR4, URZ ;  /* 0x0000003f00047c82 */ /* 0x000fe20008000000 */
[----:B------:R-:W-:Y:S01]  /*02f0*/  IMAD.MOV.U32 R71, RZ, RZ, 0x2 ;  /* 0x00000002ff477424 */ /* 0x000fe200078e00ff */
[----:B------:R-:W-:Y:S01]  /*0300*/  CS2R R6, SRZ ;  /* 0x0000000000067805 */ /* 0x000fe2000001ff00 */
[----:B------:R-:W-:Y:S01]  /*0310*/  IMAD.U32 R4, RZ, RZ, UR4 ;  /* 0x00000004ff047e24 */ /* 0x000fe2000f8e00ff */
[----:B------:R-:W-:Y:S01]  /*0320*/  ISETP.LT.U32.AND P1, PT, R5, 0xc00, PT ;  /* 0x00000c000500780c */ /* 0x000fe20003f21070 */
[----:B------:R-:W-:-:S02]  /*0330*/  IMAD R68, R12, 0xc00, R5 ;  /* 0x00000c000c447824 */ /* 0x000fc400078e0205 */
[----:B------:R-:W-:Y:S01]  /*0340*/  IMAD.IADD R70, R16, 0x1, R9 ;  /* 0x0000000110467824 */ /* 0x000fe200078e0209 */
[----:B------:R-:W-:Y:S01]  /*0350*/  ISETP.LT.U32.AND.EX P1, PT, R4, RZ, !P2, P1 ;  /* 0x000000ff0400720c */ /* 0x000fe20005721110 */
[-C--:B------:R-:W-:Y:S01]  /*0360*/  IMAD.WIDE R68, R68, R71.reuse, c[0x0][0x160] ;  /* 0x0000580044447625 */ /* 0x080fe200078e0247 */
[----:B------:R-:W-:Y:S01]  /*0370*/  CS2R R4, SRZ ;  /* 0x0000000000047805 */ /* 0x000fe2000001ff00 */
[----:B------:R-:W-:Y:S01]  /*0380*/  CS2R R8, SRZ ;  /* 0x0000000000087805 */ /* 0x000fe2000001ff00 */
[----:B------:R-:W-:Y:S01]  /*0390*/  CS2R R10, SRZ ;  /* 0x00000000000a7805 */ /* 0x000fe2000001ff00 */
[----:B------:R-:W-:-:S08]  /*03a0*/  IMAD.WIDE R70, R70, R71, c[0x0][0x160] ;  /* 0x0000580046467625 */ /* 0x000fd000078e0247 */
[----:B------:R-:W2:Y:S04]  /*03b0*/  @P1 LDG.E.EL.128 R4, [R68.64] ;  /* 0x0000000644041981 */ /* 0x000ea8000c2e1d00 */
[----:B------:R0:W3:Y:S01]  /*03c0*/  @P1 LDG.E.EL.128 R8, [R70.64] ;  /* 0x0000000646081981 */ /* 0x0000e2000c2e1d00 */
[----:B------:R-:W-:Y:S01]  /*03d0*/  IMAD.MOV.U32 R120, RZ, RZ, 0x3f800000 ;  /* 0x3f800000ff787424 */ /* 0x000fe200078e00ff */
[----:B------:R-:W-:Y:S01]  /*03e0*/  CS2R R108, SRZ ;  /* 0x00000000006c7805 */ /* 0x000fe2000001ff00 */
[----:B------:R-:W-:Y:S01]  /*03f0*/  CS2R R106, SRZ ;  /* 0x00000000006a7805 */ /* 0x000fe2000001ff00 */
[----:B------:R-:W-:Y:S01]  /*0400*/  IMAD.MOV.U32 R104, RZ, RZ, RZ ;  /* 0x000000ffff687224 */ /* 0x000fe200078e00ff */
[----:B------:R-:W-:Y:S01]  /*0410*/  CS2R R110, SRZ ;  /* 0x00000000006e7805 */ /* 0x000fe2000001ff00 */
[----:B------:R-:W-:Y:S01]  /*0420*/  CS2R R112, SRZ ;  /* 0x0000000000707805 */ /* 0x000fe2000001ff00 */
[----:B------:R-:W-:Y:S01]  /*0430*/  CS2R R114, SRZ ;  /* 0x0000000000727805 */ /* 0x000fe2000001ff00 */
[----:B------:R-:W-:Y:S01]  /*0440*/  IMAD.MOV.U32 R85, RZ, RZ, RZ ;  /* 0x000000ffff557224 */ /* 0x000fe200078e00ff */
[----:B------:R-:W-:Y:S01]  /*0450*/  CS2R R98, SRZ ;  /* 0x0000000000627805 */ /* 0x000fe2000001ff00 */
[----:B------:R-:W-:-:S02]  /*0460*/  IMAD.MOV.U32 R96, RZ, RZ, RZ ;  /* 0x000000ffff607224 */ /* 0x000fc400078e00ff */
[----:B------:R-:W-:Y:S02]  /*0470*/  IMAD.MOV.U32 R119, RZ, RZ, RZ ;  /* 0x000000ffff777224 */ /* 0x000fe400078e00ff */
[----:B------:R-:W-:Y:S02]  /*0480*/  IMAD.MOV.U32 R117, RZ, RZ, 0x3f800000 ;  /* 0x3f800000ff757424 */ /* 0x000fe400078e00ff */
[----:B------:R-:W-:Y:S02]  /*0490*/  IMAD.MOV.U32 R118, RZ, RZ, 0x3f800000 ;  /* 0x3f800000ff767424 */ /* 0x000fe400078e00ff */
[----:B------:R-:W-:Y:S02]  /*04a0*/  IMAD.MOV.U32 R103, RZ, RZ, 0x3f800000 ;  /* 0x3f800000ff677424 */ /* 0x000fe400078e00ff */
[----:B------:R-:W-:Y:S02]  /*04b0*/  IMAD.MOV.U32 R116, RZ, RZ, 0x3f800000 ;  /* 0x3f800000ff747424 */ /* 0x000fe400078e00ff */
[----:B------:R-:W-:-:S02]  /*04c0*/  IMAD.MOV.U32 R74, RZ, RZ, 0x3f800000 ;  /* 0x3f800000ff4a7424 */ /* 0x000fc400078e00ff */
[----:B------:R-:W-:Y:S02]  /*04d0*/  IMAD.MOV.U32 R76, RZ, RZ, 0x3f800000 ;  /* 0x3f800000ff4c7424 */ /* 0x000fe400078e00ff */
[----:B------:R-:W-:Y:S02]  /*04e0*/  IMAD.MOV.U32 R78, RZ, RZ, 0x3f800000 ;  /* 0x3f800000ff4e7424 */ /* 0x000fe400078e00ff */
[----:B------:R-:W-:Y:S02]  /*04f0*/  IMAD.MOV.U32 R80, RZ, RZ, 0x3f800000 ;  /* 0x3f800000ff507424 */ /* 0x000fe400078e00ff */
[----:B------:R-:W-:Y:S02]  /*0500*/  IMAD.MOV.U32 R65, RZ, RZ, 0x3f800000 ;  /* 0x3f800000ff417424 */ /* 0x000fe400078e00ff */
[----:B------:R-:W-:Y:S02]  /*0510*/  IMAD.MOV.U32 R82, RZ, RZ, 0x3f800000 ;  /* 0x3f800000ff527424 */ /* 0x000fe400078e00ff */
[----:B------:R-:W-:Y:S01]  /*0520*/  IMAD.MOV.U32 R67, RZ, RZ, 0x3f800000 ;  /* 0x3f800000ff437424 */ /* 0x000fe200078e00ff */
[----:B--2---:R-:W-:Y:S01]  /*0530*/  PRMT R73, R4, 0x7632, R73 ;  /* 0x0000763204497816 */ /* 0x004fe20000000049 */
[C---:B------:R-:W-:Y:S01]  /*0540*/  IMAD.U32 R66, R5.reuse, 0x10000, RZ ;  /* 0x0001000005427824 */ /* 0x040fe200078e00ff */
[----:B------:R-:W-:Y:S01]  /*0550*/  PRMT R75, R5, 0x7632, R75 ;  /* 0x00007632054b7816 */ /* 0x000fe2000000004b */
[----:B------:R-:W-:Y:S01]  /*0560*/  IMAD.U32 R68, R7, 0x10000, RZ ;  /* 0x0001000007447824 */ /* 0x000fe200078e00ff */
[----:B------:R-:W-:Y:S01]  /*0570*/  PRMT R77, R6, 0x7632, R77 ;  /* 0x00007632064d7816 */ /* 0x000fe2000000004d */
[----:B------:R-:W-:Y:S01]  /*0580*/  IMAD.U32 R69, R73, 0x10000, RZ ;  /* 0x0001000049457824 */ /* 0x000fe200078e00ff */
[----:B------:R-:W-:Y:S01]  /*0590*/  PRMT R79, R7, 0x7632, R79 ;  /* 0x00007632074f7816 */ /* 0x000fe2000000004f */
[----:B0-----:R-:W-:Y:S01]  /*05a0*/  IMAD.U32 R71, R75, 0x10000, RZ ;  /* 0x000100004b477824 */ /* 0x001fe200078e00ff */
[----:B---3--:R-:W-:Y:S01]  /*05b0*/  PRMT R81, R8, 0x7632, R81 ;  /* 0x0000763208517816 */ /* 0x008fe20000000051 */
[----:B------:R-:W-:Y:S01]  /*05c0*/  IMAD.U32 R73, R77, 0x10000, RZ ;  /* 0x000100004d497824 */ /* 0x000fe200078e00ff */
[----:B------:R-:W-:Y:S01]  /*05d0*/  PRMT R83, R9, 0x7632, R83 ;  /* 0x0000763209537816 */ /* 0x000fe20000000053 */
[----:B------:R-:W-:Y:S01]  /*05e0*/  IMAD.U32 R75, R79, 0x10000, RZ ;  /* 0x000100004f4b7824 */ /* 0x000fe200078e00ff */
[----:B------:R-:W-:Y:S01]  /*05f0*/  PRMT R84, R10, 0x7632, R84 ;  /* 0x000076320a547816 */ /* 0x000fe20000000054 */
[----:B------:R-:W-:Y:S01]  /*0600*/  IMAD.U32 R70, R9, 0x10000, RZ ;  /* 0x0001000009467824 */ /* 0x000fe200078e00ff */
[C---:B------:R-:W-:Y:S01]  /*0610*/  PRMT R86, R11.reuse, 0x7632, R86 ;  /* 0x000076320b567816 */ /* 0x040fe20000000056 */
[----:B------:R-:W-:-:S02]  /*0620*/  IMAD.U32 R72, R11, 0x10000, RZ ;  /* 0x000100000b487824 */ /* 0x000fc400078e00ff */
[----:B------:R-:W-:Y:S02]  /*0630*/  IMAD.U32 R77, R81, 0x10000, RZ ;  /* 0x00010000514d7824 */ /* 0x000fe400078e00ff */
[----:B------:R-:W-:Y:S02]  /*0640*/  IMAD.U32 R79, R83, 0x10000, RZ ;  /* 0x00010000534f7824 */ /* 0x000fe400078e00ff */
[----:B------:R-:W-:Y:S02]  /*0650*/  IMAD.U32 R4, R4, 0x10000, RZ ;  /* 0x0001000004047824 */ /* 0x000fe400078e00ff */
[----:B------:R-:W-:Y:S02]  /*0660*/  IMAD.U32 R6, R6, 0x10000, RZ ;  /* 0x0001000006067824 */ /* 0x000fe400078e00ff */
[----:B------:R-:W-:Y:S02]  /*0670*/  IMAD.U32 R8, R8, 0x10000, RZ ;  /* 0x0001000008087824 */ /* 0x000fe400078e00ff */
[----:B------:R-:W-:-:S02]  /*0680*/  IMAD.U32 R10, R10, 0x10000, RZ ;  /* 0x000100000a0a7824 */ /* 0x000fc400078e00ff */
[----:B------:R-:W-:Y:S02]  /*0690*/  IMAD.MOV.U32 R5, RZ, RZ, 0x3f800000 ;  /* 0x3f800000ff057424 */ /* 0x000fe400078e00ff */
[----:B------:R-:W-:Y:S02]  /*06a0*/  IMAD.MOV.U32 R7, RZ, RZ, 0x3f800000 ;  /* 0x3f800000ff077424 */ /* 0x000fe400078e00ff */
[----:B------:R-:W-:Y:S02]  /*06b0*/  IMAD.MOV.U32 R9, RZ, RZ, 0x3f800000 ;  /* 0x3f800000ff097424 */ /* 0x000fe400078e00ff */
[----:B------:R-:W-:Y:S02]  /*06c0*/  IMAD.MOV.U32 R11, RZ, RZ, 0x3f800000 ;  /* 0x3f800000ff0b7424 */ /* 0x000fe400078e00ff */
[----:B------:R-:W-:Y:S02]  /*06d0*/  IMAD.U32 R81, R84, 0x10000, RZ ;  /* 0x0001000054517824 */ /* 0x000fe400078e00ff */
[----:B------:R-:W-:Y:S01]  /*06e0*/  IMAD.U32 R83, R86, 0x10000, RZ ;  /* 0x0001000056537824 */ /* 0x000fe200078e00ff */
[----:B------:R-:W-:Y:S05]  /*06f0*/  @P0 BRA `(.L_x_0) ;  /* 0x00000f5000000947 */ /* 0x000fea0003800000 */
[----:B------:R-:W-:Y:S01]  /*0700*/  FADD R5, R18, 1 ;  /* 0x3f80000012057421 */ /* 0x000fe20000000000 */
[----:B------:R-:W-:Y:S01]  /*0710*/  FADD R107, R69, -R50 ;  /* 0x80000032456b7221 */ /* 0x000fe20000000000 */
[----:B------:R-:W-:Y:S01]  /*0720*/  FADD R7, R19, 1 ;  /* 0x3f80000013077421 */ /* 0x000fe20000000000 */
[----:B------:R-:W-:Y:S01]  /*0730*/  FADD R104, R66, -R51 ;  /* 0x8000003342687221 */ /* 0x000fe20000000000 */
[C---:B------:R-:W-:Y:S01]  /*0740*/  FMUL R74, R5.reuse, 0.25 ;  /* 0x3e800000054a7820 */ /* 0x040fe20000400000 */
[----:B------:R-:W-:Y:S01]  /*0750*/  FSETP.GT.AND P5, PT, |R5|, 8.50705917302346158658e+37, PT ;  /* 0x7e8000000500780b */ /* 0x000fe20003fa4200 */
[----:B------:R-:W-:Y:S01]  /*0760*/  FMUL R76, R7, 0.25 ;  /* 0x3e800000074c7820 */ /* 0x000fe20000400000 */
[----:B------:R-:W-:Y:S01]  /*0770*/  FSETP.GEU.AND P6, PT, |R5|, 1.175494350822287508e-38, PT ;  /* 0x008000000500780b */ /* 0x000fe20003fce200 */
[----:B------:R-:W-:Y:S01]  /*0780*/  FMUL R9, R104, 0.25 ;  /* 0x3e80000068097820 */ /* 0x000fe20000400000 */
[----:B------:R-:W-:Y:S01]  /*0790*/  FSEL R87, R74, R5, P5 ;  /* 0x000000054a577208 */ /* 0x000fe20002800000 */
[----:B------:R-:W-:Y:S01]  /*07a0*/  FMUL R74, R107, 0.25 ;  /* 0x3e8000006b4a7820 */ /* 0x000fe20000400000 */
[----:B------:R-:W-:Y:S01]  /*07b0*/  FADD R5, R20, 1 ;  /* 0x3f80000014057421 */ /* 0x000fe20000000000 */
[----:B------:R-:W-:Y:S01]  /*07c0*/  FSETP.GEU.AND P4, PT, |R7|, 1.175494350822287508e-38, PT ;  /* 0x008000000700780b */ /* 0x000fe20003f8e200 */
[----:B------:R-:W-:Y:S01]  /*07d0*/  FADD R109, R71, -R52 ;  /* 0x80000034476d7221 */ /* 0x000fe20000000000 */
[----:B------:R-:W-:Y:S01]  /*07e0*/  FSETP.GT.AND P3, PT, |R7|, 8.50705917302346158658e+37, PT ;  /* 0x7e8000000700780b */ /* 0x000fe20003f64200 */
[----:B------:R-:W-:Y:S01]  /*07f0*/  FADD R106, R6, -R53 ;  /* 0x80000035066a7221 */ /* 0x000fe20000000000 */
[----:B------:R-:W-:Y:S01]  /*0800*/  FSEL R65, R74, R107, P5 ;  /* 0x0000006b4a417208 */ /* 0x000fe20002800000 */
[C---:B------:R-:W-:Y:S01]  /*0810*/  FMUL R74, R5.reuse, 0.25 ;  /* 0x3e800000054a7820 */ /* 0x040fe20000400000 */
[----:B------:R-:W-:Y:S01]  /*0820*/  FSETP.GT.AND P5, PT, |R5|, 8.50705917302346158658e+37, PT ;  /* 0x7e8000000500780b */ /* 0x000fe20003fa4200 */
[----:B------:R-:W-:Y:S01]  /*0830*/  FMUL R85, R106, 0.25 ;  /* 0x3e8000006a557820 */ /* 0x000fe20000400000 */
[----:B------:R-:W-:Y:S01]  /*0840*/  @!P6 FMUL R87, R87, 16777216 ;  /* 0x4b8000005757e820 */ /* 0x000fe20000400000 */
[----:B------:R-:W-:Y:S01]  /*0850*/  @!P6 FMUL R65, R65, 16777216 ;  /* 0x4b8000004141e820 */ /* 0x000fe20000400000 */
[----:B------:R-:W-:Y:S01]  /*0860*/  FSETP.GEU.AND P6, PT, |R5|, 1.175494350822287508e-38, PT ;  /* 0x008000000500780b */ /* 0x000fe20003fce200 */
[----:B------:R-:W-:Y:S01]  /*0870*/  FADD R108, R4, -R49 ;  /* 0x80000031046c7221 */ /* 0x000fe20000000000 */
[----:B------:R-:W-:Y:S01]  /*0880*/  FSEL R89, R74, R5, P5 ;  /* 0x000000054a597208 */ /* 0x000fe20002800000 */
[----:B------:R-:W-:Y:S01]  /*0890*/  FMUL R74, R109, 0.25 ;  /* 0x3e8000006d4a7820 */ /* 0x000fe20000400000 */
[----:B------:R-:W-:Y:S01]  /*08a0*/  FSEL R86, R76, R7, P3 ;  /* 0x000000074c567208 */ /* 0x000fe20001800000 */
[----:B------:R-:W-:Y:S01]  /*08b0*/  FADD R7, R21, 1 ;  /* 0x3f80000015077421 */ /* 0x000fe20000000000 */
[----:B------:R-:W-:Y:S01]  /*08c0*/  FSEL R80, R9, R104, P3 ;  /* 0x0000006809507208 */ /* 0x000fe20001800000 */
[----:B------:R-:W-:Y:S01]  /*08d0*/  FADD R5, R17, 1 ;  /* 0x3f80000011057421 */ /* 0x000fe20000000000 */
[----:B------:R-:W-:Y:S01]  /*08e0*/  FSEL R67, R74, R109, P5 ;  /* 0x0000006d4a437208 */ /* 0x000fe20002800000 */
[----:B------:R-:W-:Y:S01]  /*08f0*/  @!P4 FMUL R86, R86, 16777216 ;  /* 0x4b8000005656c820 */ /* 0x000fe20000400000 */
[C---:B------:R-:W-:Y:S01]  /*0900*/  FSETP.GT.AND P3, PT, |R7|.reuse, 8.50705917302346158658e+37, PT ;  /* 0x7e8000000700780b */ /* 0x040fe20003f64200 */
[----:B------:R-:W-:Y:S01]  /*0910*/  @!P4 FMUL R80, R80, 16777216 ;  /* 0x4b8000005050c820 */ /* 0x000fe20000400000 */
[C---:B------:R-:W-:Y:S01]  /*0920*/  FSETP.GEU.AND P4, PT, |R7|.reuse, 1.175494350822287508e-38, PT ;  /* 0x008000000700780b */ /* 0x040fe20003f8e200 */
[----:B------:R-:W-:Y:S01]  /*0930*/  FMUL R76, R7, 0.25 ;  /* 0x3e800000074c7820 */ /* 0x000fe20000400000 */
[----:B------:R-:W-:Y:S01]  /*0940*/  FMUL R74, R5, 0.25 ;  /* 0x3e800000054a7820 */ /* 0x000fe20000400000 */
[----:B------:R-:W-:Y:S01]  /*0950*/  @!P6 FMUL R89, R89, 16777216 ;  /* 0x4b8000005959e820 */ /* 0x000fe20000400000 */
[----:B------:R-:W-:Y:S01]  /*0960*/  @!P6 FMUL R67, R67, 16777216 ;  /* 0x4b8000004343e820 */ /* 0x000fe20000400000 */
[----:B------:R-:W-:Y:S01]  /*0970*/  FSETP.GT.AND P5, PT, |R5|, 8.50705917302346158658e+37, PT ;  /* 0x7e8000000500780b */ /* 0x000fe20003fa4200 */
[----:B------:R-:W-:Y:S01]  /*0980*/  FADD R111, R73, -R54 ;  /* 0x80000036496f7221 */ /* 0x000fe20000000000 */
[----:B------:R-:W-:Y:S01]  /*0990*/  FSETP.GEU.AND P6, PT, |R5|, 1.175494350822287508e-38, PT ;  /* 0x008000000500780b */ /* 0x000fe20003fce200 */
[----:B------:R-:W-:Y:S01]  /*09a0*/  FADD R110, R68, -R55 ;  /* 0x80000037446e7221 */ /* 0x000fe20000000000 */
[----:B------:R-:W-:Y:S01]  /*09b0*/  FSEL R82, R85, R106, P3 ;  /* 0x0000006a55527208 */ /* 0x000fe20001800000 */
[----:B------:R-:W-:Y:S01]  /*09c0*/  FMUL R85, R108, 0.25 ;  /* 0x3e8000006c557820 */ /* 0x000fe20000400000 */
[----:B------:R-:W-:Y:S01]  /*09d0*/  FSEL R92, R76, R7, P3 ;  /* 0x000000074c5c7208 */ /* 0x000fe20001800000 */
[----:B------:R-:W-:Y:S01]  /*09e0*/  FMUL R90, R111, 0.25 ;  /* 0x3e8000006f5a7820 */ /* 0x000fe20000400000 */
[----:B------:R-:W-:Y:S01]  /*09f0*/  FSEL R94, R74, R5, P5 ;  /* 0x000000054a5e7208 */ /* 0x000fe20002800000 */
[----:B------:R-:W-:Y:S01]  /*0a00*/  FADD R5, R22, 1 ;  /* 0x3f80000016057421 */ /* 0x000fe20000000000 */
[----:B------:R-:W-:Y:S01]  /*0a10*/  FSEL R88, R85, R108, P5 ;  /* 0x0000006c55587208 */ /* 0x000fe20002800000 */
[----:B------:R-:W-:Y:S01]  /*0a20*/  FADD R74, R23, 1 ;  /* 0x3f800000174a7421 */ /* 0x000fe20000000000 */
[----:B------:R-:W-:Y:S01]  /*0a30*/  @!P4 FMUL R92, R92, 16777216 ;  /* 0x4b8000005c5cc820 */ /* 0x000fe20000400000 */
[----:B------:R-:W-:Y:S01]  /*0a40*/  @!P4 FMUL R82, R82, 16777216 ;  /* 0x4b8000005252c820 */ /* 0x000fe20000400000 */
[C---:B------:R-:W-:Y:S01]  /*0a50*/  FSETP.GEU.AND P4, PT, |R5|.reuse, 1.175494350822287508e-38, PT ;  /* 0x008000000500780b */ /* 0x040fe20003f8e200 */
[C---:B------:R-:W-:Y:S01]  /*0a60*/  FMUL R84, R5.reuse, 0.25 ;  /* 0x3e80000005547820 */ /* 0x040fe20000400000 */
[----:B------:R-:W-:Y:S01]  /*0a70*/  @!P6 FMUL R94, R94, 16777216 ;  /* 0x4b8000005e5ee820 */ /* 0x000fe20000400000 */
[----:B------:R-:W-:Y:S01]  /*0a80*/  @!P6 FMUL R88, R88, 16777216 ;  /* 0x4b8000005858e820 */ /* 0x000fe20000400000 */
[----:B------:R-:W-:Y:S01]  /*0a90*/  FSETP.GT.AND P3, PT, |R5|, 8.50705917302346158658e+37, PT ;  /* 0x7e8000000500780b */ /* 0x000fe20003f64200 */
[C---:B------:R-:W-:Y:S01]  /*0aa0*/  FMUL R85, R74.reuse, 0.25 ;  /* 0x3e8000004a557820 */ /* 0x040fe20000400000 */
[----:B------:R-:W-:Y:S01]  /*0ab0*/  FSETP.GEU.AND P6, PT, |R74|, 1.175494350822287508e-38, PT ;  /* 0x008000004a00780b */ /* 0x000fe20003fce200 */
[----:B------:R-:W-:Y:S01]  /*0ac0*/  FADD R7, R24, 1 ;  /* 0x3f80000018077421 */ /* 0x000fe20000000000 */
[----:B------:R-:W-:Y:S01]  /*0ad0*/  FSETP.GT.AND P5, PT, |R74|, 8.50705917302346158658e+37, PT ;  /* 0x7e8000004a00780b */ /* 0x000fe20003fa4200 */
[----:B------:R-:W-:Y:S01]  /*0ae0*/  FADD R113, R75, -R56 ;  /* 0x800000384b717221 */ /* 0x000fe20000000000 */
[----:B------:R-:W-:Y:S01]  /*0af0*/  FSEL R84, R84, R5, P3 ;  /* 0x0000000554547208 */ /* 0x000fe20001800000 */
[----:B------:R-:W-:Y:S01]  /*0b00*/  FMUL R91, R110, 0.25 ;  /* 0x3e8000006e5b7820 */ /* 0x000fe20000400000 */
[----:B------:R-:W-:Y:S01]  /*0b10*/  FSEL R85, R85, R74, P5 ;  /* 0x0000004a55557208 */ /* 0x000fe20002800000 */
[----:B------:R-:W-:Y:S01]  /*0b20*/  FADD R76, R25, 1 ;  /* 0x3f800000194c7421 */ /* 0x000fe20000000000 */
[----:B------:R-:W-:Y:S01]  /*0b30*/  FADD R112, R8, -R57 ;  /* 0x8000003908707221 */ /* 0x000fe20000000000 */
[----:B------:R-:W-:Y:S01]  /*0b40*/  FSEL R93, R90, R111, P3 ;  /* 0x0000006f5a5d7208 */ /* 0x000fe20001800000 */
[----:B------:R-:W-:Y:S01]  /*0b50*/  @!P4 FMUL R84, R84, 16777216 ;  /* 0x4b8000005454c820 */ /* 0x000fe20000400000 */
[----:B------:R-:W-:Y:S01]  /*0b60*/  FMUL R96, R7, 0.25 ;  /* 0x3e80000007607820 */ /* 0x000fe20000400000 */
[----:B------:R-:W-:Y:S01]  /*0b70*/  FMUL R98, R113, 0.25 ;  /* 0x3e80000071627820 */ /* 0x000fe20000400000 */
[----:B------:R-:W-:Y:S01]  /*0b80*/  FADD R9, R26, 1 ;  /* 0x3f8000001a097421 */ /* 0x000fe20000000000 */
[----:B------:R-:W-:Y:S01]  /*0b90*/  FADD R115, R77, -R58 ;  /* 0x8000003a4d737221 */ /* 0x000fe20000000000 */
[----:B------:R-:W-:Y:S01]  /*0ba0*/  FSETP.GT.AND P3, PT, |R7|, 8.50705917302346158658e+37, PT ;  /* 0x7e8000000700780b */ /* 0x000fe20003f64200 */
[----:B------:R-:W-:Y:S01]  /*0bb0*/  @!P6 FMUL R85, R85, 16777216 ;  /* 0x4b8000005555e820 */ /* 0x000fe20000400000 */
[----:B------:R-:W-:Y:S01]  /*0bc0*/  FSEL R90, R91, R110, P5 ;  /* 0x0000006e5b5a7208 */ /* 0x000fe20002800000 */
[----:B------:R0:W-:Y:S01]  /*0bd0*/  MUFU.RCP R97, R84 ;  /* 0x0000005400617308 */ /* 0x0001e20000001000 */
[----:B------:R-:W-:Y:S01]  /*0be0*/  FMUL R91, R76, 0.25 ;  /* 0x3e8000004c5b7820 */ /* 0x000fe20000400000 */
[----:B------:R-:W-:Y:S01]  /*0bf0*/  FMUL R99, R112, 0.25 ;  /* 0x3e80000070637820 */ /* 0x000fe20000400000 */
[----:B------:R-:W-:Y:S01]  /*0c00*/  FADD R78, R27, 1 ;  /* 0x3f8000001b4e7421 */ /* 0x000fe20000000000 */
[----:B------:R-:W-:Y:S01]  /*0c10*/  FADD R114, R70, -R59 ;  /* 0x8000003b46727221 */ /* 0x000fe20000000000 */
[----:B------:R-:W-:Y:S01]  /*0c20*/  FSETP.GT.AND P5, PT, |R76|, 8.50705917302346158658e+37, PT ;  /* 0x7e8000004c00780b */ /* 0x000fe20003fa4200 */
[----:B------:R-:W-:Y:S01]  /*0c30*/  FMUL R100, R115, 0.25 ;  /* 0x3e80000073647820 */ /* 0x000fe20000400000 */
[----:B------:R-:W-:Y:S01]  /*0c40*/  FSEL R101, R96, R7, P3 ;  /* 0x0000000760657208 */ /* 0x000fe20001800000 */
[----:B------:R-:W-:Y:S01]  /*0c50*/  FADD R11, R28, 1 ;  /* 0x3f8000001c0b7421 */ /* 0x000fe20000000000 */
[----:B------:R-:W-:Y:S01]  /*0c60*/  FSEL R95, R98, R113, P3 ;  /* 0x00000071625f7208 */ /* 0x000fe20001800000 */
[----:B0-----:R-:W-:Y:S01]  /*0c70*/  FMUL R84, R9, 0.25 ;  /* 0x3e80000009547820 */ /* 0x001fe20000400000 */
[----:B------:R-:W-:Y:S01]  /*0c80*/  @!P4 FMUL R93, R93, 16777216 ;  /* 0x4b8000005d5dc820 */ /* 0x000fe20000400000 */
[----:B------:R-:W-:Y:S01]  /*0c90*/  FSETP.GT.AND P3, PT, |R9|, 8.50705917302346158658e+37, PT ;  /* 0x7e8000000900780b */ /* 0x000fe20003f64200 */
[----:B------:R0:W-:Y:S01]  /*0ca0*/  MUFU.RCP R98, R85 ;  /* 0x0000005500627308 */ /* 0x0001e20000001000 */
[----:B------:R-:W-:Y:S01]  /*0cb0*/  FSETP.GEU.AND P4, PT, |R7|, 1.175494350822287508e-38, PT ;  /* 0x008000000700780b */ /* 0x000fe20003f8e200 */
[----:B------:R-:W-:Y:S01]  /*0cc0*/  FMUL R105, R114, 0.25 ;  /* 0x3e80000072697820 */ /* 0x000fe20000400000 */
[----:B------:R-:W-:Y:S01]  /*0cd0*/  FSEL R91, R91, R76, P5 ;  /* 0x0000004c5b5b7208 */ /* 0x000fe20002800000 */
[----:B------:R-:W-:Y:S01]  /*0ce0*/  @!P6 FMUL R90, R90, 16777216 ;  /* 0x4b8000005a5ae820 */ /* 0x000fe20000400000 */
[----:B------:R-:W-:-:S02]  /*0cf0*/  FSEL R96, R99, R112, P5 ;  /* 0x0000007063607208 */ /* 0x000fc40002800000 */
[C---:B------:R-:W-:Y:S01]  /*0d00*/  FSETP.GT.AND P5, PT, |R78|.reuse, 8.50705917302346158658e+37, PT ;  /* 0x7e8000004e00780b */ /* 0x040fe20003fa4200 */
[----:B------:R-:W1:Y:S01]  /*0d10*/  MUFU.RCP R87, R87 ;  /* 0x0000005700577308 */ /* 0x000e620000001000 */
[----:B0-----:R-:W-:Y:S01]  /*0d20*/  FMUL R85, R78, 0.25 ;  /* 0x3e8000004e557820 */ /* 0x001fe20000400000 */
[----:B------:R-:W-:Y:S01]  /*0d30*/  FSEL R103, R84, R9, P3 ;  /* 0x0000000954677208 */ /* 0x000fe20001800000 */
[C---:B------:R-:W-:Y:S01]  /*0d40*/  FMUL R84, R11.reuse, 0.25 ;  /* 0x3e8000000b547820 */ /* 0x040fe20000400000 */
[----:B------:R-:W-:Y:S02]  /*0d50*/  FSEL R99, R100, R115, P3 ;  /* 0x0000007364637208 */ /* 0x000fe40001800000 */
[----:B------:R-:W-:Y:S01]  /*0d60*/  FSETP.GEU.AND P3, PT, |R11|, 1.175494350822287508e-38, PT ;  /* 0x008000000b00780b */ /* 0x000fe20003f6e200 */
[----:B------:R-:W-:Y:S01]  /*0d70*/  @!P4 FMUL R101, R101, 16777216 ;  /* 0x4b8000006565c820 */ /* 0x000fe20000400000 */
[----:B------:R-:W-:Y:S01]  /*0d80*/  FSEL R116, R85, R78, P5 ;  /* 0x0000004e55747208 */ /* 0x000fe20002800000 */
[----:B------:R-:W0:Y:S01]  /*0d90*/  MUFU.RCP R86, R86 ;  /* 0x0000005600567308 */ /* 0x000e220000001000 */
[----:B------:R-:W-:Y:S01]  /*0da0*/  FSEL R102, R105, R114, P5 ;  /* 0x0000007269667208 */ /* 0x000fe20002800000 */
[----:B------:R-:W-:Y:S01]  /*0db0*/  @!P4 FMUL R95, R95, 16777216 ;  /* 0x4b8000005f5fc820 */ /* 0x000fe20000400000 */
[----:B------:R-:W-:Y:S01]  /*0dc0*/  FSETP.GEU.AND P6, PT, |R76|, 1.175494350822287508e-38, PT ;  /* 0x008000004c00780b */ /* 0x000fe20003fce200 */
[----:B------:R-:W-:Y:S01]  /*0dd0*/  FADD R85, R79, -R60 ;  /* 0x8000003c4f557221 */ /* 0x000fe20000000000 */
[----:B------:R-:W-:-:S02]  /*0de0*/  FSETP.GT.AND P5, PT, |R11|, 8.50705917302346158658e+37, PT ;  /* 0x7e8000000b00780b */ /* 0x000fc40003fa4200 */
[----:B------:R-:W-:Y:S01]  /*0df0*/  FSETP.GEU.AND P4, PT, |R9|, 1.175494350822287508e-38, PT ;  /* 0x008000000900780b */ /* 0x000fe20003f8e200 */
[----:B------:R-:W2:Y:S01]  /*0e00*/  MUFU.RCP R94, R94 ;  /* 0x0000005e005e7308 */ /* 0x000ea20000001000 */
[----:B------:R-:W-:Y:S01]  /*0e10*/  FSEL R105, R84, R11, P5 ;  /* 0x0000000b54697208 */ /* 0x000fe20002800000 */
[----:B-1----:R-:W-:Y:S01]  /*0e20*/  FFMA R84, R87, R65, R50 ;  /* 0x0000004157547223 */ /* 0x002fe20000000032 */
[----:B------:R-:W-:-:S03]  /*0e30*/  FADD R65, R30, 1 ;  /* 0x3f8000001e417421 */ /* 0x000fc60000000000 */
[----:B------:R-:W-:Y:S01]  /*0e40*/  @!P3 FMUL R105, R105, 16777216 ;  /* 0x4b8000006969b820 */ /* 0x000fe20000400000 */
[----:B------:R-:W-:Y:S01]  /*0e50*/  FADD R69, R69, -R84 ;  /* 0x8000005445457221 */ /* 0x000fe20000000000 */
[----:B------:R-:W-:Y:S01]  /*0e60*/  @!P6 FMUL R91, R91, 16777216 ;  /* 0x4b8000005b5be820 */ /* 0x000fe20000400000 */
[----:B------:R-:W-:Y:S01]  /*0e70*/  @!P6 FMUL R96, R96, 16777216 ;  /* 0x4b8000006060e820 */ /* 0x000fe20000400000 */
[----:B------:R-:W-:Y:S01]  /*0e80*/  FSETP.GEU.AND P6, PT, |R78|, 1.175494350822287508e-38, PT ;  /* 0x008000004e00780b */ /* 0x000fe20003fce200 */
[----:B0-----:R-:W-:Y:S01]  /*0e90*/  FFMA R87, R86, R80, R51 ;  /* 0x0000005056577223 */ /* 0x001fe20000000033 */
[----:B------:R-:W0:Y:S01]  /*0ea0*/  MUFU.RCP R105, R105 ;  /* 0x0000006900697308 */ /* 0x000e220000001000 */
[----:B------:R-:W-:Y:S01]  /*0eb0*/  FMUL R80, R85, 0.25 ;  /* 0x3e80000055507820 */ /* 0x000fe20000400000 */
[----:B------:R-:W-:Y:S01]  /*0ec0*/  @!P4 FMUL R103, R103, 16777216 ;  /* 0x4b8000006767c820 */ /* 0x000fe20000400000 */
[----:B------:R-:W-:Y:S01]  /*0ed0*/  @!P4 FMUL R99, R99, 16777216 ;  /* 0x4b8000006363c820 */ /* 0x000fe20000400000 */
[----:B------:R-:W-:Y:S01]  /*0ee0*/  FSETP.GEU.AND P4, PT, |R65|, 1.175494350822287508e-38, PT ;  /* 0x008000004100780b */ /* 0x000fe20003f8e200 */
[----:B------:R-:W-:Y:S01]  /*0ef0*/  FADD R66, R66, -R87 ;  /* 0x8000005742427221 */ /* 0x000fe20000000000 */
[----:B------:R-:W-:Y:S01]  /*0f00*/  FSEL R80, R80, R85, P5 ;  /* 0x0000005550507208 */ /* 0x000fe20002800000 */
[----:B------:R-:W-:Y:S01]  /*0f10*/  FFMA R107, R107, R69, R34 ;  /* 0x000000456b6b7223 */ /* 0x000fe20000000022 */
[----:B------:R-:W1:Y:S01]  /*0f20*/  MUFU.RCP R101, R101 ;  /* 0x0000006500657308 */ /* 0x000e620000001000 */
[----:B------:R-:W-:-:S02]  /*0f30*/  FFMA R104, R104, R66, R35 ;  /* 0x0000004268687223 */ /* 0x000fc40000000023 */
[----:B------:R-:W-:Y:S01]  /*0f40*/  @!P6 FMUL R116, R116, 16777216 ;  /* 0x4b8000007474e820 */ /* 0x000fe20000400000 */
[----:B------:R-:W-:Y:S01]  /*0f50*/  @!P3 FMUL R80, R80, 16777216 ;  /* 0x4b8000005050b820 */ /* 0x000fe20000400000 */
[----:B------:R-:W-:Y:S01]  /*0f60*/  @!P6 FMUL R102, R102, 16777216 ;  /* 0x4b8000006666e820 */ /* 0x000fe20000400000 */
[----:B------:R-:W-:Y:S02]  /*0f70*/  FSETP.GT.AND P3, PT, |R65|, 8.50705917302346158658e+37, PT ;  /* 0x7e8000004100780b */ /* 0x000fe40003f64200 */
[----:B------:R2:W3:Y:S08]  /*0f80*/  MUFU.RCP R100, R91 ;  /* 0x0000005b00647308 */ /* 0x0004f00000001000 */
[----:B------:R-:W4:Y:S01]  /*0f90*/  MUFU.RCP R89, R89 ;  /* 0x0000005900597308 */ /* 0x000f220000001000 */
[----:B--2---:R-:W-:Y:S01]  /*0fa0*/  FFMA R91, R94, R88, R49 ;  /* 0x000000585e5b7223 */ /* 0x004fe20000000031 */
[----:B0-----:R-:W-:Y:S01]  /*0fb0*/  FFMA R94, R105, R80, R60 ;  /* 0x00000050695e7223 */ /* 0x001fe2000000003c */
[----:B------:R-:W-:Y:S01]  /*0fc0*/  FADD R80, R29, 1 ;  /* 0x3f8000001d507421 */ /* 0x000fe20000000000 */
[----:B------:R-:W-:Y:S01]  /*0fd0*/  FFMA R88, R97, R93, R54 ;  /* 0x0000005d61587223 */ /* 0x000fe20000000036 */
[----:B------:R-:W-:Y:S01]  /*0fe0*/  FFMA R93, R98, R90, R55 ;  /* 0x0000005a625d7223 */ /* 0x000fe20000000037 */
[----:B-1----:R-:W-:Y:S01]  /*0ff0*/  FFMA R90, R101, R95, R56 ;  /* 0x0000005f655a7223 */ /* 0x002fe20000000038 */
[----:B------:R-:W-:Y:S01]  /*1000*/  FMUL R101, R80, 0.25 ;  /* 0x3e80000050657820 */ /* 0x000fe20000400000 */
[----:B------:R-:W0:Y:S01]  /*1010*/  MUFU.RCP R92, R92 ;  /* 0x0000005c005c7308 */ /* 0x000e220000001000 */
[----:B---3--:R-:W-:Y:S01]  /*1020*/  FFMA R95, R100, R96, R57 ;  /* 0x00000060645f7223 */ /* 0x008fe20000000039 */
[----:B------:R-:W-:Y:S01]  /*1030*/  FSETP.GEU.AND P6, PT, |R80|, 1.175494350822287508e-38, PT ;  /* 0x008000005000780b */ /* 0x000fe20003fce200 */
[----:B------:R-:W-:Y:S01]  /*1040*/  FADD R96, R10, -R61 ;  /* 0x8000003d0a607221 */ /* 0x000fe20000000000 */
[----:B------:R-:W-:Y:S01]  /*1050*/  FSETP.GT.AND P5, PT, |R80|, 8.50705917302346158658e+37, PT ;  /* 0x7e8000005000780b */ /* 0x000fe20003fa4200 */
[----:B------:R-:W-:Y:S01]  /*1060*/  FMUL R100, R65, 0.25 ;  /* 0x3e80000041647820 */ /* 0x000fe20000400000 */
[----:B------:R-:W-:Y:S01]  /*1070*/  FADD R98, R72, -R63 ;  /* 0x8000003f48627221 */ /* 0x000fe20000000000 */
[----:B------:R-:W-:Y:S01]  /*1080*/  FADD R4, R4, -R91 ;  /* 0x8000005b04047221 */ /* 0x000fe20000000000 */
[----:B------:R-:W1:Y:S01]  /*1090*/  MUFU.RCP R103, R103 ;  /* 0x0000006700677308 */ /* 0x000e620000001000 */
[----:B----4-:R-:W-:Y:S01]  /*10a0*/  FFMA R86, R89, R67, R52 ;  /* 0x0000004359567223 */ /* 0x010fe20000000034 */
[----:B------:R-:W-:Y:S01]  /*10b0*/  FSEL R101, R101, R80, P5 ;  /* 0x0000005065657208 */ /* 0x000fe20002800000 */
[----:B------:R-:W-:Y:S01]  /*10c0*/  FADD R67, R32, 1 ;  /* 0x3f80000020437421 */ /* 0x000fe20000000000 */
[----:B------:R-:W-:Y:S01]  /*10d0*/  FMUL R119, R98, 0.25 ;  /* 0x3e80000062777820 */ /* 0x000fe20000400000 */
[----:B------:R-:W-:Y:S01]  /*10e0*/  FFMA R108, R108, R4, R33 ;  /* 0x000000046c6c7223 */ /* 0x000fe20000000021 */
[----:B------:R-:W-:Y:S01]  /*10f0*/  FADD R4, R8, -R95 ;  /* 0x8000005f08047221 */ /* 0x000fe20000000000 */
[----:B------:R-:W-:Y:S01]  /*1100*/  @!P6 FMUL R101, R101, 16777216 ;  /* 0x4b8000006565e820 */ /* 0x000fe20000400000 */
[----:B------:R-:W2:Y:S01]  /*1110*/  MUFU.RCP R116, R116 ;  /* 0x0000007400747308 */ /* 0x000ea20000001000 */
[----:B0-----:R-:W-:Y:S01]  /*1120*/  FFMA R89, R92, R82, R53 ;  /* 0x000000525c597223 */ /* 0x001fe20000000035 */
[----:B------:R-:W-:Y:S01]  /*1130*/  FADD R82, R31, 1 ;  /* 0x3f8000001f527421 */ /* 0x000fe20000000000 */
[----:B------:R-:W-:Y:S01]  /*1140*/  FMUL R120, R67, 0.25 ;  /* 0x3e80000043787820 */ /* 0x000fe20000400000 */
[----:B------:R-:W-:Y:S01]  /*1150*/  FADD R66, R68, -R93 ;  /* 0x8000005d44427221 */ /* 0x000fe20000000000 */
[----:B------:R-:W-:Y:S01]  /*1160*/  FADD R6, R6, -R89 ;  /* 0x8000005906067221 */ /* 0x000fe20000000000 */
[----:B------:R-:W-:Y:S01]  /*1170*/  FMUL R117, R82, 0.25 ;  /* 0x3e80000052757820 */ /* 0x000fe20000400000 */
[----:B------:R-:W-:Y:S01]  /*1180*/  FFMA R112, R112, R4, R41 ;  /* 0x0000000470707223 */ /* 0x000fe20000000029 */
[----:B-1----:R-:W-:Y:S01]  /*1190*/  FFMA R92, R103, R99, R58 ;  /* 0x00000063675c7223 */ /* 0x002fe2000000003a */
[----:B------:R-:W-:Y:S01]  /*11a0*/  FMUL R103, R96, 0.25 ;  /* 0x3e80000060677820 */ /* 0x000fe20000400000 */
[----:B------:R-:W-:Y:S01]  /*11b0*/  FADD R99, R81, -R62 ;  /* 0x8000003e51637221 */ /* 0x000fe20000000000 */
[----:B------:R-:W-:Y:S01]  /*11c0*/  FFMA R106, R106, R6, R37 ;  /* 0x000000066a6a7223 */ /* 0x000fe20000000025 */
[----:B------:R-:W-:Y:S01]  /*11d0*/  FADD R6, R73, -R88 ;  /* 0x8000005849067221 */ /* 0x000fe20000000000 */
[----:B------:R-:W-:Y:S01]  /*11e0*/  FFMA R110, R110, R66, R39 ;  /* 0x000000426e6e7223 */ /* 0x000fe20000000027 */
[----:B------:R-:W-:Y:S01]  /*11f0*/  FSEL R103, R103, R96, P5 ;  /* 0x0000006067677208 */ /* 0x000fe20002800000 */
[----:B------:R-:W-:Y:S01]  /*1200*/  FADD R69, R71, -R86 ;  /* 0x8000005647457221 */ /* 0x000fe20000000000 */
[----:B--2---:R-:W-:Y:S01]  /*1210*/  FFMA R97, R116, R102, R59 ;  /* 0x0000006674617223 */ /* 0x004fe2000000003b */
[----:B------:R-:W-:Y:S01]  /*1220*/  FMUL R102, R99, 0.25 ;  /* 0x3e80000063667820 */ /* 0x000fe20000400000 */
[----:B------:R-:W-:Y:S01]  /*1230*/  FSEL R116, R100, R65, P3 ;  /* 0x0000004164747208 */ /* 0x000fe20001800000 */
[----:B------:R-:W-:Y:S01]  /*1240*/  @!P6 FMUL R103, R103, 16777216 ;  /* 0x4b8000006767e820 */ /* 0x000fe20000400000 */
[C---:B------:R-:W-:Y:S01]  /*1250*/  FSETP.GEU.AND P6, PT, |R82|.reuse, 1.175494350822287508e-38, PT ;  /* 0x008000005200780b */ /* 0x040fe20003fce200 */
[----:B------:R-:W0:Y:S01]  /*1260*/  MUFU.RCP R100, R101 ;  /* 0x0000006500647308 */ /* 0x000e220000001000 */
[----:B------:R-:W-:Y:S01]  /*1270*/  FSETP.GT.AND P5, PT, |R82|, 8.50705917302346158658e+37, PT ;  /* 0x7e8000005200780b */ /* 0x000fe20003fa4200 */
[----:B------:R-:W-:Y:S01]  /*1280*/  @!P4 FMUL R116, R116, 16777216 ;  /* 0x4b8000007474c820 */ /* 0x000fe20000400000 */
[----:B------:R-:W-:Y:S01]  /*1290*/  FSEL R105, R102, R99, P3 ;  /* 0x0000006366697208 */ /* 0x000fe20001800000 */
[----:B------:R-:W-:Y:S01]  /*12a0*/  FFMA R111, R111, R6, R38 ;  /* 0x000000066f6f7223 */ /* 0x000fe20000000026 */
[----:B------:R-:W-:Y:S01]  /*12b0*/  FSETP.GEU.AND P3, PT, |R67|, 1.175494350822287508e-38, PT ;  /* 0x008000004300780b */ /* 0x000fe20003f6e200 */
[----:B------:R-:W-:Y:S01]  /*12c0*/  FADD R6, R77, -R92 ;  /* 0x8000005c4d067221 */ /* 0x000fe20000000000 */
[----:B------:R-:W-:Y:S01]  /*12d0*/  FSEL R118, R117, R82, P5 ;  /* 0x0000005275767208 */ /* 0x000fe20002800000 */
[----:B------:R-:W-:Y:S01]  /*12e0*/  @!P4 FMUL R105, R105, 16777216 ;  /* 0x4b8000006969c820 */ /* 0x000fe20000400000 */
[----:B------:R-:W-:Y:S01]  /*12f0*/  FSEL R102, R119, R98, P5 ;  /* 0x0000006277667208 */ /* 0x000fe20002800000 */
[----:B------:R-:W1:Y:S01]  /*1300*/  MUFU.RCP R117, R116 ;  /* 0x0000007400757308 */ /* 0x000e620000001000 */
[----:B------:R-:W-:Y:S01]  /*1310*/  FSETP.GT.AND P5, PT, |R67|, 8.50705917302346158658e+37, PT ;  /* 0x7e8000004300780b */ /* 0x000fe20003fa4200 */
[----:B------:R-:W-:Y:S01]  /*1320*/  @!P6 FMUL R118, R118, 16777216 ;  /* 0x4b8000007676e820 */ /* 0x000fe20000400000 */
[----:B------:R-:W-:Y:S01]  /*1330*/  FADD R8, R70, -R97 ;  /* 0x8000006146087221 */ /* 0x000fe20000000000 */
[----:B------:R-:W-:Y:S01]  /*1340*/  @!P6 FMUL R102, R102, 16777216 ;  /* 0x4b8000006666e820 */ /* 0x000fe20000400000 */
[----:B------:R-:W-:Y:S01]  /*1350*/  FSEL R120, R120, R67, P5 ;  /* 0x0000004378787208 */ /* 0x000fe20002800000 */
[----:B0-----:R-:W-:Y:S01]  /*1360*/  FFMA R101, R100, R103, R61 ;  /* 0x0000006764657223 */ /* 0x001fe2000000003d */
[----:B------:R-:W-:Y:S01]  /*1370*/  FADD R103, R83, -R64 ;  /* 0x8000004053677221 */ /* 0x000fe20000000000 */
[----:B------:R-:W0:Y:S01]  /*1380*/  MUFU.RCP R118, R118 ;  /* 0x0000007600767308 */ /* 0x000e220000001000 */
[----:B------:R-:W-:Y:S01]  /*1390*/  FFMA R115, R115, R6, R42 ;  /* 0x0000000673737223 */ /* 0x000fe2000000002a */
[----:B------:R-:W-:Y:S01]  /*13a0*/  @!P3 FMUL R120, R120, 16777216 ;  /* 0x4b8000007878b820 */ /* 0x000fe20000400000 */
[----:B------:R-:W-:Y:S01]  /*13b0*/  FMUL R100, R103, 0.25 ;  /* 0x3e80000067647820 */ /* 0x000fe20000400000 */
[----:B------:R-:W-:Y:S01]  /*13c0*/  FFMA R114, R114, R8, R43 ;  /* 0x0000000872727223 */ /* 0x000fe2000000002b */
[----:B------:R-:W-:Y:S01]  /*13d0*/  FADD R68, R75, -R90 ;  /* 0x8000005a4b447221 */ /* 0x000fe20000000000 */
[----:B------:R-:W-:Y:S01]  /*13e0*/  FADD R66, R79, -R94 ;  /* 0x8000005e4f427221 */ /* 0x000fe20000000000 */
[----:B------:R-:W-:Y:S01]  /*13f0*/  FADD R4, R10, -R101 ;  /* 0x800000650a047221 */ /* 0x000fe20000000000 */
[----:B------:R2:W3:Y:S01]  /*1400*/  MUFU.RCP R119, R120 ;  /* 0x0000007800777308 */ /* 0x0004e20000001000 */
[----:B------:R-:W-:Y:S01]  /*1410*/  FSEL R121, R100, R103, P5 ;  /* 0x0000006764797208 */ /* 0x000fe20002800000 */
[----:B-1----:R-:W-:Y:S01]  /*1420*/  FFMA R100, R117, R105, R62 ;  /* 0x0000006975647223 */ /* 0x002fe2000000003e */
[----:B------:R-:W-:Y:S01]  /*1430*/  FFMA R109, R109, R69, R36 ;  /* 0x000000456d6d7223 */ /* 0x000fe20000000024 */
[----:B------:R-:W-:Y:S01]  /*1440*/  FFMA R113, R113, R68, R40 ;  /* 0x0000004471717223 */ /* 0x000fe20000000028 */
[----:B------:R-:W-:Y:S01]  /*1450*/  FFMA R85, R85, R66, R44 ;  /* 0x0000004255557223 */ /* 0x000fe2000000002c */
[----:B------:R-:W-:Y:S01]  /*1460*/  @!P3 FMUL R121, R121, 16777216 ;  /* 0x4b8000007979b820 */ /* 0x000fe20000400000 */
[----:B------:R-:W-:Y:S01]  /*1470*/  FADD R6, R81, -R100 ;  /* 0x8000006451067221 */ /* 0x000fe20000000000 */
[----:B0-----:R-:W-:Y:S01]  /*1480*/  FFMA R105, R118, R102, R63 ;  /* 0x0000006676697223 */ /* 0x001fe2000000003f */
[----:B------:R-:W-:Y:S01]  /*1490*/  FFMA R96, R96, R4, R45 ;  /* 0x0000000460607223 */ /* 0x000fe2000000002d */
[----:B------:R-:W-:Y:S01]  /*14a0*/  FADD R116, R21, 1 ;  /* 0x3f80000015747421 */ /* 0x000fe20000000000 */
[----:B------:R-:W-:Y:S01]  /*14b0*/  FFMA R99, R99, R6, R46 ;  /* 0x0000000663637223 */ /* 0x000fe2000000002e */
[----:B------:R-:W-:Y:S01]  /*14c0*/  FADD R8, R72, -R105 ;  /* 0x8000006948087221 */ /* 0x000fe20000000000 */
[----:B------:R-:W-:Y:S01]  /*14d0*/  FADD R117, R18, 1 ;  /* 0x3f80000012757421 */ /* 0x000fe20000000000 */
[----:B------:R-:W-:Y:S01]  /*14e0*/  FADD R118, R19, 1 ;  /* 0x3f80000013767421 */ /* 0x000fe20000000000 */
[----:B--2---:R-:W-:Y:S01]  /*14f0*/  FADD R120, R17, 1 ;  /* 0x3f80000011787421 */ /* 0x004fe20000000000 */
[----:B---3--:R-:W-:Y:S01]  /*1500*/  FFMA R102, R119, R121, R64 ;  /* 0x0000007977667223 */ /* 0x008fe20000000040 */
[----:B------:R-:W-:Y:S01]  /*1510*/  FFMA R98, R98, R8, R47 ;  /* 0x0000000862627223 */ /* 0x000fe2000000002f */
[----:B------:R-:W-:-:S02]  /*1520*/  IMAD.MOV.U32 R69, RZ, RZ, R84 ;  /* 0x000000ffff457224 */ /* 0x000fc400078e0054 */
[----:B------:R-:W-:Y:S01]  /*1530*/  FADD R119, R83, -R102 ;  /* 0x8000006653777221 */ /* 0x000fe20000000000 */
[----:B------:R-:W-:Y:S02]  /*1540*/  IMAD.MOV.U32 R66, RZ, RZ, R87 ;  /* 0x000000ffff427224 */ /* 0x000fe400078e0057 */
[----:B------:R-:W-:Y:S01]  /*1550*/  IMAD.MOV.U32 R71, RZ, RZ, R86 ;  /* 0x000000ffff477224 */ /* 0x000fe200078e0056 */
[----:B------:R-:W-:Y:S01]  /*1560*/  FFMA R119, R103, R119, R48 ;  /* 0x0000007767777223 */ /* 0x000fe20000000030 */
[----:B------:R-:W-:Y:S01]  /*1570*/  FADD R103, R20, 1 ;  /* 0x3f80000014677421 */ /* 0x000fe20000000000 */
[----:B------:R-:W-:Y:S02]  /*1580*/  IMAD.MOV.U32 R6, RZ, RZ, R89 ;  /* 0x000000ffff067224 */ /* 0x000fe400078e0059 */
[----:B------:R-:W-:Y:S02]  /*1590*/  IMAD.MOV.U32 R4, RZ, RZ, R91 ;  /* 0x000000ffff047224 */ /* 0x000fe400078e005b */
[----:B------:R-:W-:-:S02]  /*15a0*/  IMAD.MOV.U32 R73, RZ, RZ, R88 ;  /* 0x000000ffff497224 */ /* 0x000fc400078e0058 */
[----:B------:R-:W-:Y:S02]  /*15b0*/  IMAD.MOV.U32 R68, RZ, RZ, R93 ;  /* 0x000000ffff447224 */ /* 0x000fe400078e005d */
[----:B------:R-:W-:Y:S02]  /*15c0*/  IMAD.MOV.U32 R75, RZ, RZ, R90 ;  /* 0x000000ffff4b7224 */ /* 0x000fe400078e005a */
[----:B------:R-:W-:Y:S02]  /*15d0*/  IMAD.MOV.U32 R8, RZ, RZ, R95 ;  /* 0x000000ffff087224 */ /* 0x000fe400078e005f */
[----:B------:R-:W-:Y:S02]  /*15e0*/  IMAD.MOV.U32 R77, RZ, RZ, R92 ;  /* 0x000000ffff4d7224 */ /* 0x000fe400078e005c */
[----:B------:R-:W-:Y:S02]  /*15f0*/  IMAD.MOV.U32 R70, RZ, RZ, R97 ;  /* 0x000000ffff467224 */ /* 0x000fe400078e0061 */
[----:B------:R-:W-:-:S02]  /*1600*/  IMAD.MOV.U32 R79, RZ, RZ, R94 ;  /* 0x000000ffff4f7224 */ /* 0x000fc400078e005e */
[----:B------:R-:W-:Y:S02]  /*1610*/  IMAD.MOV.U32 R10, RZ, RZ, R101 ;  /* 0x000000ffff0a7224 */ /* 0x000fe400078e0065 */
[----:B------:R-:W-:Y:S02]  /*1620*/  IMAD.MOV.U32 R81, RZ, RZ, R100 ;  /* 0x000000ffff517224 */ /* 0x000fe400078e0064 */
[----:B------:R-:W-:Y:S02]  /*1630*/  IMAD.MOV.U32 R72, RZ, RZ, R105 ;  /* 0x000000ffff487224 */ /* 0x000fe400078e0069 */
[----:B------:R-:W-:Y:S02]  /*1640*/  IMAD.MOV.U32 R83, RZ, RZ, R102 ;  /* 0x000000ffff537224 */ /* 0x000fe400078e0066 */
.L_x_0:
[----:B------:R-:W-:Y:S02]  /*1650*/  PLOP3.LUT P3, PT, P0, PT, PT, 0x80, 0x0 ;  /* 0x000000000000781c */ /* 0x000fe4000076f070 */
[----:B------:R-:W-:Y:S01]  /*1660*/  FSEL R26, R9, R26, P1 ;  /* 0x0000001a091a7208 */ /* 0x000fe20000800000 */
[----:B------:R-:W-:Y:S01]  /*1670*/  IMAD.MOV.U32 R9, RZ, RZ, 0x800 ;  /* 0x00000800ff097424 */ /* 0x000fe200078e00ff */
[----:B------:R-:W-:-:S02]  /*1680*/  FSEL R49, R4, R49, P1 ;  /* 0x0000003104317208 */ /* 0x000fc40000800000 */
[----:B------:R-:W-:Y:S02]  /*1690*/  FSEL R50, R69, R50, P1 ;  /* 0x0000003245327208 */ /* 0x000fe40000800000 */
[----:B------:R-:W-:Y:S02]  /*16a0*/  FSEL R51, R66, R51, P1 ;  /* 0x0000003342337208 */ /* 0x000fe40000800000 */
[----:B------:R-:W-:Y:S02]  /*16b0*/  FSEL R52, R71, R52, P1 ;  /* 0x0000003447347208 */ /* 0x000fe40000800000 */
[----:B------:R-:W-:Y:S02]  /*16c0*/  FSEL R53, R6, R53, P1 ;  /* 0x0000003506357208 */ /* 0x000fe40000800000 */
[----:B------:R-:W-:Y:S02]  /*16d0*/  FSEL R54, R73, R54, P1 ;  /* 0x0000003649367208 */ /* 0x000fe40000800000 */
        /* <DEDUP_REMOVED lines=36> */
[----:B------:R-:W-:-:S02]  /*1920*/  PLOP3.LUT P0, PT, PT, PT, PT, 0x8, 0x0 ;  /* 0x000000000000781c */ /* 0x000fc40003f0e170 */
[----:B------:R-:W-:Y:S02]  /*1930*/  FSEL R28, R11, R28, P1 ;  /* 0x0000001c0b1c7208 */ /* 0x000fe40000800000 */
[----:B------:R-:W-:Y:S02]  /*1940*/  FSEL R29, R80, R29, P1 ;  /* 0x0000001d501d7208 */ /* 0x000fe40000800000 */
[----:B------:R-:W-:Y:S02]  /*1950*/  FSEL R30, R65, R30, P1 ;  /* 0x0000001e411e7208 */ /* 0x000fe40000800000 */
[----:B------:R-:W-:Y:S02]  /*1960*/  FSEL R31, R82, R31, P1 ;  /* 0x0000001f521f7208 */ /* 0x000fe40000800000 */
[----:B------:R-:W-:Y:S01]  /*1970*/  FSEL R32, R67, R32, P1 ;  /* 0x0000002043207208 */ /* 0x000fe20000800000 */
[----:B------:R-:W-:Y:S01]  /*1980*/  @!P3 CALL.REL.NOINC `(.L_x_1) ;  /* 0x000000100000b944 */ /* 0x000fe20003c00000 */
[----:B------:R-:W-:Y:S05]  /*1990*/  BRA `(.L_x_2) ;  /* 0xffffe93000007947 */ /* 0x000fea000383ffff */
.L_x_1:
[----:B------:R-:W-:Y:S01]  /*19a0*/  FADD R66, R17, R18 ;  /* 0x0000001211427221 */ /* 0x000fe20000000000 */
[----:B------:R-:W-:Y:S01]  /*19b0*/  FMUL R7, R18, 0.25 ;  /* 0x3e80000012077820 */ /* 0x000fe20000400000 */
[----:B------:R-:W-:Y:S01]  /*19c0*/  FADD R50, -R49, R50 ;  /* 0x0000003231327221 */ /* 0x000fe20000000100 */
[----:B------:R-:W-:Y:S01]  /*19d0*/  FADD R33, R33, R34 ;  /* 0x0000002221217221 */ /* 0x000fe20000000000 */
[C---:B------:R-:W-:Y:S01]  /*19e0*/  FMUL R5, R66.reuse, 0.25 ;  /* 0x3e80000042057820 */ /* 0x040fe20000400000 */
[----:B------:R-:W-:Y:S01]  /*19f0*/  FSETP.GEU.AND P4, PT, |R66|, 1.175494350822287508e-38, PT ;  /* 0x008000004200780b */ /* 0x000fe20003f8e200 */
[----:B------:R-:W-:Y:S01]  /*1a00*/  FMUL R6, R50, R50 ;  /* 0x0000003232067220 */ /* 0x000fe20000400000 */
[----:B------:R-:W-:Y:S01]  /*1a10*/  FSETP.GT.AND P0, PT, |R66|, 8.50705917302346158658e+37, PT ;  /* 0x7e8000004200780b */ /* 0x000fe20003f04200 */
[----:B------:R-:W-:Y:S01]  /*1a20*/  FMUL R34, R19, 0.25 ;  /* 0x3e80000013227820 */ /* 0x000fe20000400000 */
[----:B------:R-:W-:Y:S01]  /*1a30*/  FMUL R65, R20, 0.25 ;  /* 0x3e80000014417820 */ /* 0x000fe20000400000 */
[----:B------:R-:W-:Y:S01]  /*1a40*/  FMUL R17, R17, R6 ;  /* 0x0000000611117220 */ /* 0x000fe20000400000 */
[----:B------:R-:W-:Y:S01]  /*1a50*/  FSEL R4, R5, R66, P0 ;  /* 0x0000004205047208 */ /* 0x000fe20000000000 */
[----:B------:R-:W-:Y:S01]  /*1a60*/  FADD R5, R19, R66 ;  /* 0x0000004213057221 */ /* 0x000fe20000000000 */
[----:B------:R-:W-:Y:S01]  /*1a70*/  FSEL R7, R7, R18, P0 ;  /* 0x0000001207077208 */ /* 0x000fe20000000000 */
[----:B------:R-:W-:Y:S01]  /*1a80*/  FMUL R70, R21, 0.25 ;  /* 0x3e80000015467820 */ /* 0x000fe20000400000 */
[----:B------:R-:W-:Y:S01]  /*1a90*/  FSETP.NEU.AND P6, PT, R66, RZ, PT ;  /* 0x000000ff4200720b */ /* 0x000fe20003fcd000 */
[C---:B------:R-:W-:Y:S01]  /*1aa0*/  FMUL R8, R5.reuse, 0.25 ;  /* 0x3e80000005087820 */ /* 0x040fe20000400000 */
[C---:B------:R-:W-:Y:S01]  /*1ab0*/  FSETP.GEU.AND P1, PT, |R5|.reuse, 1.175494350822287508e-38, PT ;  /* 0x008000000500780b */ /* 0x040fe20003f2e200 */
[----:B------:R-:W-:Y:S01]  /*1ac0*/  @!P4 FMUL R4, R4, 16777216 ;  /* 0x4b8000000404c820 */ /* 0x000fe20000400000 */
[----:B------:R-:W-:Y:S01]  /*1ad0*/  FSETP.GT.AND P3, PT, |R5|, 8.50705917302346158658e+37, PT ;  /* 0x7e8000000500780b */ /* 0x000fe20003f64200 */
[----:B------:R-:W-:Y:S01]  /*1ae0*/  @!P4 FMUL R7, R7, 16777216 ;  /* 0x4b8000000707c820 */ /* 0x000fe20000400000 */
[----:B------:R-:W-:Y:S01]  /*1af0*/  FADD R6, R20, R5 ;  /* 0x0000000514067221 */ /* 0x000fe20000000000 */
[----:B------:R-:W-:Y:S01]  /*1b00*/  FMUL R74, R23, 0.25 ;  /* 0x3e800000174a7820 */ /* 0x000fe20000400000 */
[----:B------:R-:W-:Y:S01]  /*1b10*/  FSEL R9, R8, R5, P3 ;  /* 0x0000000508097208 */ /* 0x000fe20001800000 */
[----:B------:R-:W0:Y:S01]  /*1b20*/  MUFU.RCP R4, R4 ;  /* 0x0000000400047308 */ /* 0x000e220000001000 */
[C---:B------:R-:W-:Y:S01]  /*1b30*/  FMUL R11, R6.reuse, 0.25 ;  /* 0x3e800000060b7820 */ /* 0x040fe20000400000 */
[C---:B------:R-:W-:Y:S01]  /*1b40*/  FSETP.GT.AND P4, PT, |R6|.reuse, 8.50705917302346158658e+37, PT ;  /* 0x7e8000000600780b */ /* 0x040fe20003f84200 */
[----:B------:R-:W-:Y:S01]  /*1b50*/  IMAD.MOV.U32 R78, RZ, RZ, 0xc00 ;  /* 0x00000c00ff4e7424 */ /* 0x000fe200078e00ff */
[----:B------:R-:W-:Y:S01]  /*1b60*/  FSETP.GEU.AND P0, PT, |R6|, 1.175494350822287508e-38, PT ;  /* 0x008000000600780b */ /* 0x000fe20003f0e200 */
[----:B------:R-:W-:Y:S01]  /*1b70*/  IMAD.MOV.U32 R84, RZ, RZ, -0x800000 ;  /* 0xff800000ff547424 */ /* 0x000fe200078e00ff */
[----:B------:R-:W-:Y:S01]  /*1b80*/  FSEL R34, R34, R19, P3 ;  /* 0x0000001322227208 */ /* 0x000fe20001800000 */
[----:B------:R-:W-:Y:S01]  /*1b90*/  @!P1 FMUL R9, R9, 16777216 ;  /* 0x4b80000009099820 */ /* 0x000fe20000400000 */
[----:B------:R-:W-:Y:S01]  /*1ba0*/  FSEL R68, R65, R20, P4 ;  /* 0x0000001441447208 */ /* 0x000fe20002000000 */
[----:B------:R-:W-:Y:S01]  /*1bb0*/  FMUL R65, R22, 0.25 ;  /* 0x3e80000016417820 */ /* 0x000fe20000400000 */
[----:B------:R-:W-:Y:S01]  /*1bc0*/  FSEL R11, R11, R6, P4 ;  /* 0x000000060b0b7208 */ /* 0x000fe20002000000 */
[----:B------:R-:W-:Y:S01]  /*1bd0*/  @!P1 FMUL R34, R34, 16777216 ;  /* 0x4b80000022229820 */ /* 0x000fe20000400000 */
[----:B------:R-:W-:Y:S01]  /*1be0*/  LOP3.LUT R79, R2, 0x1ff0, RZ, 0xc0, !PT ;  /* 0x00001ff0024f7812 */ /* 0x000fe200078ec0ff */
[----:B------:R-:W1:Y:S01]  /*1bf0*/  MUFU.RCP R9, R9 ;  /* 0x0000000900097308 */ /* 0x000e620000001000 */
[----:B------:R-:W-:Y:S01]  /*1c00*/  IMAD.MOV.U32 R85, RZ, RZ, -0x800000 ;  /* 0xff800000ff557424 */ /* 0x000fe200078e00ff */
[----:B------:R-:W-:Y:S01]  /*1c10*/  UPLOP3.LUT UP0, UPT, UPT, UPT, UPT, 0x80, 0x0 ;  /* 0x000000000000789c */ /* 0x000fe20003f0f070 */
[----:B0-----:R-:W-:Y:S01]  /*1c20*/  FMUL R8, R4, R7 ;  /* 0x0000000704087220 */ /* 0x001fe20000400000 */
[----:B------:R-:W-:Y:S01]  /*1c30*/  FADD R7, R21, R6 ;  /* 0x0000000615077221 */ /* 0x000fe20000000000 */
[----:B------:R-:W-:Y:S01]  /*1c40*/  @!P0 FMUL R11, R11, 16777216 ;  /* 0x4b8000000b0b8820 */ /* 0x000fe20000400000 */
[----:B------:R-:W-:Y:S01]  /*1c50*/  @!P0 FMUL R68, R68, 16777216 ;  /* 0x4b80000044448820 */ /* 0x000fe20000400000 */
[----:B------:R-:W-:Y:S01]  /*1c60*/  IMAD.MOV.U32 R73, RZ, RZ, -0x800000 ;  /* 0xff800000ff497424 */ /* 0x000fe200078e00ff */
[C---:B------:R-:W-:Y:S01]  /*1c70*/  FMUL R20, R7.reuse, 0.25 ;  /* 0x3e80000007147820 */ /* 0x040fe20000400000 */
[C---:B------:R-:W-:Y:S01]  /*1c80*/  FSETP.GEU.AND P3, PT, |R7|.reuse, 1.175494350822287508e-38, PT ;  /* 0x008000000700780b */ /* 0x040fe20003f6e200 */
[----:B------:R-:W-:Y:S01]  /*1c90*/  FADD R4, R22, R7 ;  /* 0x0000000716047221 */ /* 0x000fe20000000000 */
[----:B------:R-:W-:Y:S01]  /*1ca0*/  FSETP.GT.AND P4, PT, |R7|, 8.50705917302346158658e+37, PT ;  /* 0x7e8000000700780b */ /* 0x000fe20003f84200 */
[----:B------:R-:W0:Y:S01]  /*1cb0*/  MUFU.RCP R11, R11 ;  /* 0x0000000b000b7308 */ /* 0x000e220000001000 */
[----:B------:R-:W-:Y:S01]  /*1cc0*/  FSEL R8, R8, RZ, P6 ;  /* 0x000000ff08087208 */ /* 0x000fe20003000000 */
[----:B------:R-:W-:Y:S01]  /*1cd0*/  IMAD.MOV.U32 R82, RZ, RZ, -0x800000 ;  /* 0xff800000ff527424 */ /* 0x000fe200078e00ff */
[----:B------:R-:W-:Y:S01]  /*1ce0*/  FSEL R70, R70, R21, P4 ;  /* 0x0000001546467208 */ /* 0x000fe20002000000 */
[----:B-1----:R-:W-:Y:S01]  /*1cf0*/  FMUL R34, R9, R34 ;  /* 0x0000002209227220 */ /* 0x002fe20000400000 */
[----:B------:R-:W-:Y:S01]  /*1d00*/  FSEL R21, R20, R7, P4 ;  /* 0x0000000714157208 */ /* 0x000fe20002000000 */
[----:B------:R-:W-:Y:S01]  /*1d10*/  FFMA R20, R8, R17, R33 ;  /* 0x0000001108147223 */ /* 0x000fe20000000021 */
[C---:B------:R-:W-:Y:S01]  /*1d20*/  FSETP.GEU.AND P1, PT, |R4|.reuse, 1.175494350822287508e-38, PT ;  /* 0x008000000400780b */ /* 0x040fe20003f2e200 */
[C---:B------:R-:W-:Y:S01]  /*1d30*/  FMUL R17, R4.reuse, 0.25 ;  /* 0x3e80000004117820 */ /* 0x040fe20000400000 */
[----:B------:R-:W-:Y:S01]  /*1d40*/  FSETP.GT.AND P5, PT, |R4|, 8.50705917302346158658e+37, PT ;  /* 0x7e8000000400780b */ /* 0x000fe20003fa4200 */
[----:B------:R-:W-:Y:S01]  /*1d50*/  @!P3 FMUL R21, R21, 16777216 ;  /* 0x4b8000001515b820 */ /* 0x000fe20000400000 */
[----:B------:R-:W-:Y:S01]  /*1d60*/  FADD R9, R23, R4 ;  /* 0x0000000417097221 */ /* 0x000fe20000000000 */
[----:B------:R-:W-:Y:S01]  /*1d70*/  FFMA R50, R50, R8, R49 ;  /* 0x0000000832327223 */ /* 0x000fe20000000031 */
[----:B------:R-:W-:Y:S01]  /*1d80*/  FSEL R17, R17, R4, P5 ;  /* 0x0000000411117208 */ /* 0x000fe20002800000 */
[----:B------:R-:W-:Y:S01]  /*1d90*/  @!P3 FMUL R70, R70, 16777216 ;  /* 0x4b8000004646b820 */ /* 0x000fe20000400000 */
[C---:B------:R-:W-:Y:S01]  /*1da0*/  FMUL R72, R9.reuse, 0.25 ;  /* 0x3e80000009487820 */ /* 0x040fe20000400000 */
[----:B------:R-:W1:Y:S01]  /*1db0*/  MUFU.RCP R21, R21 ;  /* 0x0000001500157308 */ /* 0x000e620000001000 */
[C---:B------:R-:W-:Y:S01]  /*1dc0*/  FADD R8, R24.reuse, R9 ;  /* 0x0000000918087221 */ /* 0x040fe20000000000 */
[----:B------:R-:W-:Y:S01]  /*1dd0*/  FSETP.GT.AND P3, PT, |R9|, 8.50705917302346158658e+37, PT ;  /* 0x7e8000000900780b */ /* 0x000fe20003f64200 */
[----:B0-----:R-:W-:Y:S01]  /*1de0*/  FMUL R68, R11, R68 ;  /* 0x000000440b447220 */ /* 0x001fe20000400000 */
[----:B------:R-:W-:Y:S01]  /*1df0*/  @!P1 FMUL R17, R17, 16777216 ;  /* 0x4b80000011119820 */ /* 0x000fe20000400000 */
[----:B------:R-:W-:Y:S01]  /*1e00*/  FMUL R11, R24, 0.25 ;  /* 0x3e800000180b7820 */ /* 0x000fe20000400000 */
[----:B------:R-:W-:Y:S01]  /*1e10*/  FSEL R33, R74, R23, P3 ;  /* 0x000000174a217208 */ /* 0x000fe20001800000 */
[----:B------:R-:W-:Y:S01]  /*1e20*/  FADD R35, R35, R20 ;  /* 0x0000001423237221 */ /* 0x000fe20000000000 */
[----:B------:R-:W-:Y:S01]  /*1e30*/  FSEL R72, R72, R9, P3 ;  /* 0x0000000948487208 */ /* 0x000fe20001800000 */
[----:B------:R-:W-:Y:S01]  /*1e40*/  FMUL R20, R25, 0.25 ;  /* 0x3e80000019147820 */ /* 0x000fe20000400000 */
[C---:B------:R-:W-:Y:S01]  /*1e50*/  FSETP.GEU.AND P3, PT, |R8|.reuse, 1.175494350822287508e-38, PT ;  /* 0x008000000800780b */ /* 0x040fe20003f6e200 */
[----:B------:R-:W0:Y:S01]  /*1e60*/  MUFU.RCP R17, R17 ;  /* 0x0000001100117308 */ /* 0x000e220000001000 */
[C---:B------:R-:W-:Y:S01]  /*1e70*/  FSETP.GT.AND P4, PT, |R8|.reuse, 8.50705917302346158658e+37, PT ;  /* 0x7e8000000800780b */ /* 0x040fe20003f84200 */
[----:B------:R-:W-:Y:S01]  /*1e80*/  FADD R51, R51, -R50 ;  /* 0x8000003233337221 */ /* 0x000fe20000000000 */
[----:B------:R-:W-:Y:S01]  /*1e90*/  FSEL R22, R65, R22, P5 ;  /* 0x0000001641167208 */ /* 0x000fe20002800000 */
[----:B------:R-:W-:Y:S01]  /*1ea0*/  IMAD.MOV.U32 R83, RZ, RZ, -0x800000 ;  /* 0xff800000ff537424 */ /* 0x000fe200078e00ff */
[----:B-1----:R-:W-:Y:S01]  /*1eb0*/  FMUL R70, R21, R70 ;  /* 0x0000004615467220 */ /* 0x002fe20000400000 */
[----:B------:R-:W-:Y:S01]  /*1ec0*/  FMUL R21, R8, 0.25 ;  /* 0x3e80000008157820 */ /* 0x000fe20000400000 */
[----:B------:R-:W-:Y:S01]  /*1ed0*/  FSEL R49, R11, R24, P4 ;  /* 0x000000180b317208 */ /* 0x000fe20002000000 */
[----:B------:R-:W-:Y:S01]  /*1ee0*/  FADD R11, R25, R8 ;  /* 0x00000008190b7221 */ /* 0x000fe20000000000 */
[----:B------:R-:W-:Y:S01]  /*1ef0*/  @!P1 FMUL R22, R22, 16777216 ;  /* 0x4b80000016169820 */ /* 0x000fe20000400000 */
[----:B------:R-:W-:Y:S01]  /*1f00*/  FSETP.NEU.AND P6, PT, R5, RZ, PT ;  /* 0x000000ff0500720b */ /* 0x000fe20003fcd000 */
[----:B------:R-:W-:Y:S01]  /*1f10*/  IMAD.MOV.U32 R65, RZ, RZ, -0x800000 ;  /* 0xff800000ff417424 */ /* 0x000fe200078e00ff */
[----:B------:R-:W-:Y:S01]  /*1f20*/  FSEL R24, R21, R8, P4 ;  /* 0x0000000815187208 */ /* 0x000fe20002000000 */
[----:B------:R-:W-:Y:S01]  /*1f30*/  @!P3 FMUL R49, R49, 16777216 ;  /* 0x4b8000003131b820 */ /* 0x000fe20000400000 */
[----:B------:R-:W-:Y:S01]  /*1f40*/  FSETP.GEU.AND P1, PT, |R11|, 1.175494350822287508e-38, PT ;  /* 0x008000000b00780b */ /* 0x000fe20003f2e200 */
[----:B------:R-:W-:Y:S01]  /*1f50*/  IMAD.MOV.U32 R67, RZ, RZ, 0x7f800000 ;  /* 0x7f800000ff437424 */ /* 0x000fe200078e00ff */
[----:B0-----:R-:W-:Y:S01]  /*1f60*/  FMUL R23, R17, R22 ;  /* 0x0000001611177220 */ /* 0x001fe20000400000 */
[----:B------:R-:W-:Y:S01]  /*1f70*/  @!P3 FMUL R24, R24, 16777216 ;  /* 0x4b8000001818b820 */ /* 0x000fe20000400000 */
[C---:B------:R-:W-:Y:S01]  /*1f80*/  FMUL R22, R11.reuse, 0.25 ;  /* 0x3e8000000b167820 */ /* 0x040fe20000400000 */
[----:B------:R-:W-:Y:S01]  /*1f90*/  FSETP.GT.AND P5, PT, |R11|, 8.50705917302346158658e+37, PT ;  /* 0x7e8000000b00780b */ /* 0x000fe20003fa4200 */
[----:B------:R-:W-:Y:S01]  /*1fa0*/  FMUL R17, R26, 0.25 ;  /* 0x3e8000001a117820 */ /* 0x000fe20000400000 */
[----:B------:R-:W-:Y:S01]  /*1fb0*/  FSETP.GEU.AND P0, PT, |R9|, 1.175494350822287508e-38, PT ;  /* 0x008000000900780b */ /* 0x000fe20003f0e200 */
[----:B------:R-:W-:Y:S01]  /*1fc0*/  IMAD.MOV.U32 R69, RZ, RZ, 0x7f800000 ;  /* 0x7f800000ff457424 */ /* 0x000fe200078e00ff */
[----:B------:R-:W0:Y:S01]  /*1fd0*/  MUFU.RCP R24, R24 ;  /* 0x0000001800187308 */ /* 0x000e220000001000 */
[----:B------:R-:W-:Y:S01]  /*1fe0*/  FSEL R34, R34, RZ, P6 ;  /* 0x000000ff22227208 */ /* 0x000fe20003000000 */
[----:B------:R-:W-:Y:S01]  /*1ff0*/  IMAD.MOV.U32 R71, RZ, RZ, 0x7f800000 ;  /* 0x7f800000ff477424 */ /* 0x000fe200078e00ff */
[----:B------:R-:W-:Y:S01]  /*2000*/  FSEL R22, R22, R11, P5 ;  /* 0x0000000b16167208 */ /* 0x000fe20002800000 */
[----:B------:R-:W-:Y:S01]  /*2010*/  IMAD.MOV.U32 R87, RZ, RZ, 0x7f800000 ;  /* 0x7f800000ff577424 */ /* 0x000fe200078e00ff */
[----:B------:R-:W-:Y:S01]  /*2020*/  FSETP.NEU.AND P3, PT, R6, RZ, PT ;  /* 0x000000ff0600720b */ /* 0x000fe20003f6d000 */
[----:B------:R-:W-:Y:S01]  /*2030*/  FFMA R21, R51, R34, R50 ;  /* 0x0000002233157223 */ /* 0x000fe20000000032 */
[----:B------:R-:W-:Y:S01]  /*2040*/  FSEL R25, R20, R25, P5 ;  /* 0x0000001914197208 */ /* 0x000fe20002800000 */
[----:B------:R-:W-:Y:S01]  /*2050*/  @!P1 FMUL R22, R22, 16777216 ;  /* 0x4b80000016169820 */ /* 0x000fe20000400000 */
[----:B------:R-:W-:Y:S01]  /*2060*/  FADD R20, R26, R11 ;  /* 0x0000000b1a147221 */ /* 0x000fe20000000000 */
[----:B------:R-:W-:Y:S01]  /*2070*/  FSEL R68, R68, RZ, P3 ;  /* 0x000000ff44447208 */ /* 0x000fe20001800000 */
[--C-:B------:R-:W-:Y:S01]  /*2080*/  FADD R52, R52, -R21.reuse ;  /* 0x8000001534347221 */ /* 0x100fe20000000000 */
[----:B------:R-:W-:Y:S01]  /*2090*/  @!P0 FMUL R72, R72, 16777216 ;  /* 0x4b80000048488820 */ /* 0x000fe20000400000 */
[----:B------:R-:W-:Y:S01]  /*20a0*/  @!P0 FMUL R33, R33, 16777216 ;  /* 0x4b80000021218820 */ /* 0x000fe20000400000 */
[----:B------:R-:W-:Y:S01]  /*20b0*/  FMUL R51, R51, R51 ;  /* 0x0000003333337220 */ /* 0x000fe20000400000 */
[----:B------:R-:W-:Y:S01]  /*20c0*/  FSETP.GT.AND P0, PT, |R20|, 8.50705917302346158658e+37, PT ;  /* 0x7e8000001400780b */ /* 0x000fe20003f04200 */
[----:B------:R-:W1:Y:S01]  /*20d0*/  MUFU.RCP R22, R22 ;  /* 0x0000001600167308 */ /* 0x000e620000001000 */
[----:B0-----:R-:W-:Y:S01]  /*20e0*/  FMUL R49, R24, R49 ;  /* 0x0000003118317220 */ /* 0x001fe20000400000 */
[C---:B------:R-:W-:Y:S01]  /*20f0*/  FFMA R24, R52.reuse, R68, R21 ;  /* 0x0000004434187223 */ /* 0x040fe20000000015 */
[----:B------:R-:W-:Y:S01]  /*2100*/  FMUL R52, R52, R52 ;  /* 0x0000003434347220 */ /* 0x000fe20000400000 */
[----:B------:R-:W-:Y:S01]  /*2110*/  FMUL R51, R66, R51 ;  /* 0x0000003342337220 */ /* 0x000fe20000400000 */
[----:B------:R-:W-:Y:S01]  /*2120*/  FSEL R26, R17, R26, P0 ;  /* 0x0000001a111a7208 */ /* 0x000fe20000000000 */
[----:B------:R-:W-:Y:S01]  /*2130*/  FADD R17, R27, R20 ;  /* 0x000000141b117221 */ /* 0x000fe20000000000 */
[----:B------:R-:W-:Y:S01]  /*2140*/  FMUL R52, R5, R52 ;  /* 0x0000003405347220 */ /* 0x000fe20000400000 */
[----:B------:R-:W-:Y:S01]  /*2150*/  FFMA R35, R34, R51, R35 ;  /* 0x0000003322237223 */ /* 0x000fe20000000023 */
[----:B------:R-:W-:Y:S01]  /*2160*/  FMUL R5, R20, 0.25 ;  /* 0x3e80000014057820 */ /* 0x000fe20000400000 */
[----:B------:R-:W-:Y:S01]  /*2170*/  FMUL R34, R27, 0.25 ;  /* 0x3e8000001b227820 */ /* 0x000fe20000400000 */
[----:B------:R-:W-:Y:S01]  /*2180*/  FSETP.GT.AND P3, PT, |R17|, 8.50705917302346158658e+37, PT ;  /* 0x7e8000001100780b */ /* 0x000fe20003f64200 */
[----:B------:R-:W-:Y:S01]  /*2190*/  @!P1 FMUL R25, R25, 16777216 ;  /* 0x4b80000019199820 */ /* 0x000fe20000400000 */
[----:B------:R-:W-:Y:S01]  /*21a0*/  FADD R53, R53, -R24 ;  /* 0x8000001835357221 */ /* 0x000fe20000000000 */
[----:B------:R-:W-:Y:S01]  /*21b0*/  FSEL R21, R5, R20, P0 ;  /* 0x0000001405157208 */ /* 0x000fe20000000000 */
[----:B------:R-:W0:Y:S01]  /*21c0*/  MUFU.RCP R72, R72 ;  /* 0x0000004800487308 */ /* 0x000e220000001000 */
[----:B------:R-:W-:Y:S01]  /*21d0*/  FSEL R27, R34, R27, P3 ;  /* 0x0000001b221b7208 */ /* 0x000fe20001800000 */
[----:B------:R-:W-:Y:S01]  /*21e0*/  FMUL R34, R17, 0.25 ;  /* 0x3e80000011227820 */ /* 0x000fe20000400000 */
[----:B------:R-:W-:Y:S01]  /*21f0*/  FSETP.NEU.AND P0, PT, R7, RZ, PT ;  /* 0x000000ff0700720b */ /* 0x000fe20003f0d000 */
[----:B-1----:R-:W-:Y:S01]  /*2200*/  FMUL R25, R22, R25 ;  /* 0x0000001916197220 */ /* 0x002fe20000400000 */
[----:B------:R-:W-:Y:S01]  /*2210*/  FMUL R5, R53, R53 ;  /* 0x0000003535057220 */ /* 0x000fe20000400000 */
[----:B------:R-:W-:Y:S01]  /*2220*/  FSETP.GEU.AND P4, PT, |R20|, 1.175494350822287508e-38, PT ;  /* 0x008000001400780b */ /* 0x000fe20003f8e200 */
[----:B------:R-:W-:Y:S01]  /*2230*/  FADD R22, R28, R17 ;  /* 0x000000111c167221 */ /* 0x000fe20000000000 */
[----:B------:R-:W-:Y:S01]  /*2240*/  FSETP.GEU.AND P1, PT, |R17|, 1.175494350822287508e-38, PT ;  /* 0x008000001100780b */ /* 0x000fe20003f2e200 */
[----:B------:R-:W-:Y:S01]  /*2250*/  FMUL R6, R6, R5 ;  /* 0x0000000506067220 */ /* 0x000fe20000400000 */
[----:B------:R-:W-:Y:S01]  /*2260*/  FSEL R70, R70, RZ, P0 ;  /* 0x000000ff46467208 */ /* 0x000fe20000000000 */
[----:B------:R-:W-:Y:S01]  /*2270*/  FADD R5, R29, R22 ;  /* 0x000000161d057221 */ /* 0x000fe20000000000 */
[----:B------:R-:W-:Y:S01]  /*2280*/  FSEL R34, R34, R17, P3 ;  /* 0x0000001122227208 */ /* 0x000fe20001800000 */
[----:B------:R-:W-:Y:S01]  /*2290*/  FADD R35, R36, R35 ;  /* 0x0000002324237221 */ /* 0x000fe20000000000 */
[----:B------:R-:W-:Y:S01]  /*22a0*/  FSETP.NEU.AND P3, PT, R4, RZ, PT ;  /* 0x000000ff0400720b */ /* 0x000fe20003f6d000 */
[----:B------:R-:W-:Y:S01]  /*22b0*/  FFMA R53, R53, R70, R24 ;  /* 0x0000004635357223 */ /* 0x000fe20000000018 */
[----:B------:R-:W-:Y:S01]  /*22c0*/  FMUL R24, R29, 0.25 ;  /* 0x3e8000001d187820 */ /* 0x000fe20000400000 */
[----:B0-----:R-:W-:Y:S01]  /*22d0*/  FMUL R72, R72, R33 ;  /* 0x0000002148487220 */ /* 0x001fe20000400000 */
[----:B------:R-:W-:Y:S01]  /*22e0*/  FSEL R23, R23, RZ, P3 ;  /* 0x000000ff17177208 */ /* 0x000fe20001800000 */
[----:B------:R-:W-:Y:S01]  /*22f0*/  FADD R54, R54, -R53 ;  /* 0x8000003536367221 */ /* 0x000fe20000000000 */
[----:B------:R-:W-:Y:S01]  /*2300*/  FSETP.GT.AND P3, PT, |R5|, 8.50705917302346158658e+37, PT ;  /* 0x7e8000000500780b */ /* 0x000fe20003f64200 */
[----:B------:R-:W-:Y:S01]  /*2310*/  @!P4 FMUL R21, R21, 16777216 ;  /* 0x4b8000001515c820 */ /* 0x000fe20000400000 */
[----:B------:R-:W-:Y:S01]  /*2320*/  @!P4 FMUL R26, R26, 16777216 ;  /* 0x4b8000001a1ac820 */ /* 0x000fe20000400000 */
[----:B------:R-:W-:Y:S01]  /*2330*/  FFMA R52, R68, R52, R35 ;  /* 0x0000003444347223 */ /* 0x000fe20000000023 */
[----:B------:R-:W-:Y:S01]  /*2340*/  FSEL R29, R24, R29, P3 ;  /* 0x0000001d181d7208 */ /* 0x000fe20001800000 */
[----:B------:R-:W-:Y:S01]  /*2350*/  @!P1 FMUL R34, R34, 16777216 ;  /* 0x4b80000022229820 */ /* 0x000fe20000400000 */
[C---:B------:R-:W-:Y:S01]  /*2360*/  FFMA R24, R54.reuse, R23, R53 ;  /* 0x0000001736187223 */ /* 0x040fe20000000035 */
[----:B------:R-:W-:Y:S01]  /*2370*/  FSETP.NEU.AND P4, PT, R9, RZ, PT ;  /* 0x000000ff0900720b */ /* 0x000fe20003f8d000 */
[----:B------:R-:W-:Y:S01]  /*2380*/  FMUL R54, R54, R54 ;  /* 0x0000003636367220 */ /* 0x000fe20000400000 */
[----:B------:R-:W-:Y:S01]  /*2390*/  FADD R37, R37, R52 ;  /* 0x0000003425257221 */ /* 0x000fe20000000000 */
[--C-:B------:R-:W-:Y:S01]  /*23a0*/  FADD R55, R55, -R24.reuse ;  /* 0x8000001837377221 */ /* 0x100fe20000000000 */
[----:B------:R-:W-:Y:S01]  /*23b0*/  FSEL R72, R72, RZ, P4 ;  /* 0x000000ff48487208 */ /* 0x000fe20002000000 */
[----:B------:R-:W0:Y:S01]  /*23c0*/  MUFU.RCP R34, R34 ;  /* 0x0000002200227308 */ /* 0x000e220000001000 */
[----:B------:R-:W-:Y:S01]  /*23d0*/  FMUL R54, R7, R54 ;  /* 0x0000003607367220 */ /* 0x000fe20000400000 */
[----:B------:R-:W-:Y:S01]  /*23e0*/  FFMA R37, R70, R6, R37 ;  /* 0x0000000646257223 */ /* 0x000fe20000000025 */
[C---:B------:R-:W-:Y:S01]  /*23f0*/  FMUL R7, R55.reuse, R55 ;  /* 0x0000003737077220 */ /* 0x040fe20000400000 */
[----:B------:R-:W-:Y:S01]  /*2400*/  FSETP.NEU.AND P5, PT, R8, RZ, PT ;  /* 0x000000ff0800720b */ /* 0x000fe20003fad000 */
[----:B------:R-:W-:Y:S01]  /*2410*/  FFMA R55, R55, R72, R24 ;  /* 0x0000004837377223 */ /* 0x000fe20000000018 */
[----:B------:R-:W-:Y:S01]  /*2420*/  FADD R38, R38, R37 ;  /* 0x0000002526267221 */ /* 0x000fe20000000000 */
[----:B------:R-:W-:Y:S01]  /*2430*/  FSETP.GEU.AND P4, PT, |R22|, 1.175494350822287508e-38, PT ;  /* 0x008000001600780b */ /* 0x000fe20003f8e200 */
[----:B------:R-:W1:Y:S01]  /*2440*/  MUFU.RCP R21, R21 ;  /* 0x0000001500157308 */ /* 0x000e620000001000 */
[----:B------:R-:W-:Y:S01]  /*2450*/  FSEL R49, R49, RZ, P5 ;  /* 0x000000ff31317208 */ /* 0x000fe20002800000 */
[--C-:B------:R-:W-:Y:S01]  /*2460*/  FADD R56, R56, -R55.reuse ;  /* 0x8000003738387221 */ /* 0x100fe20000000000 */
[----:B------:R-:W-:Y:S01]  /*2470*/  FFMA R38, R23, R54, R38 ;  /* 0x0000003617267223 */ /* 0x000fe20000000026 */
[----:B------:R-:W-:Y:S01]  /*2480*/  FMUL R7, R4, R7 ;  /* 0x0000000704077220 */ /* 0x000fe20000400000 */
[----:B------:R-:W-:Y:S01]  /*2490*/  FMUL R33, R28, 0.25 ;  /* 0x3e8000001c217820 */ /* 0x000fe20000400000 */
[----:B------:R-:W-:Y:S01]  /*24a0*/  FMUL R23, R22, 0.25 ;  /* 0x3e80000016177820 */ /* 0x000fe20000400000 */
[----:B------:R-:W-:Y:S01]  /*24b0*/  FFMA R4, R56, R49, R55 ;  /* 0x0000003138047223 */ /* 0x000fe20000000037 */
[----:B------:R-:W-:Y:S01]  /*24c0*/  FSETP.GT.AND P0, PT, |R22|, 8.50705917302346158658e+37, PT ;  /* 0x7e8000001600780b */ /* 0x000fe20003f04200 */
[----:B------:R-:W-:Y:S01]  /*24d0*/  @!P1 FMUL R27, R27, 16777216 ;  /* 0x4b8000001b1b9820 */ /* 0x000fe20000400000 */
[----:B------:R-:W-:Y:S01]  /*24e0*/  FMUL R56, R56, R56 ;  /* 0x0000003838387220 */ /* 0x000fe20000400000 */
[----:B------:R-:W-:Y:S01]  /*24f0*/  FADD R6, R30, R5 ;  /* 0x000000051e067221 */ /* 0x000fe20000000000 */
[----:B------:R-:W-:Y:S01]  /*2500*/  FSEL R28, R33, R28, P0 ;  /* 0x0000001c211c7208 */ /* 0x000fe20000000000 */
[----:B0-----:R-:W-:Y:S01]  /*2510*/  FMUL R34, R34, R27 ;  /* 0x0000001b22227220 */ /* 0x001fe20000400000 */
[----:B------:R-:W-:Y:S01]  /*2520*/  FADD R39, R39, R38 ;  /* 0x0000002627277221 */ /* 0x000fe20000000000 */
[----:B------:R-:W-:Y:S01]  /*2530*/  FSEL R23, R23, R22, P0 ;  /* 0x0000001617177208 */ /* 0x000fe20000000000 */
[----:B------:R-:W-:Y:S01]  /*2540*/  FMUL R56, R9, R56 ;  /* 0x0000003809387220 */ /* 0x000fe20000400000 */
[----:B------:R-:W-:Y:S01]  /*2550*/  FSETP.NEU.AND P5, PT, R11, RZ, PT ;  /* 0x000000ff0b00720b */ /* 0x000fe20003fad000 */
[----:B------:R-:W-:Y:S01]  /*2560*/  FMUL R27, R30, 0.25 ;  /* 0x3e8000001e1b7820 */ /* 0x000fe20000400000 */
[C---:B------:R-:W-:Y:S01]  /*2570*/  FSETP.GEU.AND P0, PT, |R5|.reuse, 1.175494350822287508e-38, PT ;  /* 0x008000000500780b */ /* 0x040fe20003f0e200 */
[C---:B------:R-:W-:Y:S01]  /*2580*/  FMUL R9, R6.reuse, 0.25 ;  /* 0x3e80000006097820 */ /* 0x040fe20000400000 */
[----:B------:R-:W-:Y:S01]  /*2590*/  FSETP.GT.AND P1, PT, |R6|, 8.50705917302346158658e+37, PT ;  /* 0x7e8000000600780b */ /* 0x000fe20003f24200 */
[----:B------:R-:W-:Y:S01]  /*25a0*/  FMUL R24, R5, 0.25 ;  /* 0x3e80000005187820 */ /* 0x000fe20000400000 */
[----:B------:R-:W-:Y:S01]  /*25b0*/  FFMA R7, R72, R7, R39 ;  /* 0x0000000748077223 */ /* 0x000fe20000000027 */
[----:B------:R-:W-:Y:S01]  /*25c0*/  FSEL R25, R25, RZ, P5 ;  /* 0x000000ff19197208 */ /* 0x000fe20002800000 */
[----:B------:R-:W-:Y:S01]  /*25d0*/  FADD R57, R57, -R4 ;  /* 0x8000000439397221 */ /* 0x000fe20000000000 */
[----:B-1----:R-:W-:Y:S01]  /*25e0*/  FMUL R21, R21, R26 ;  /* 0x0000001a15157220 */ /* 0x002fe20000400000 */
[----:B------:R-:W-:Y:S01]  /*25f0*/  FSEL R30, R27, R30, P1 ;  /* 0x0000001e1b1e7208 */ /* 0x000fe20000800000 */
[----:B------:R-:W-:Y:S01]  /*2600*/  @!P4 FMUL R23, R23, 16777216 ;  /* 0x4b8000001717c820 */ /* 0x000fe20000400000 */
[----:B------:R-:W-:Y:S01]  /*2610*/  FSEL R9, R9, R6, P1 ;  /* 0x0000000609097208 */ /* 0x000fe20000800000 */
[----:B------:R-:W-:Y:S01]  /*2620*/  FADD R27, R31, R6 ;  /* 0x000000061f1b7221 */ /* 0x000fe20000000000 */
[----:B------:R-:W-:Y:S01]  /*2630*/  FSETP.NEU.AND P1, PT, R20, RZ, PT ;  /* 0x000000ff1400720b */ /* 0x000fe20003f2d000 */
[----:B------:R-:W-:Y:S01]  /*2640*/  FADD R40, R40, R7 ;  /* 0x0000000728287221 */ /* 0x000fe20000000000 */
[----:B------:R-:W-:Y:S01]  /*2650*/  FSEL R24, R24, R5, P3 ;  /* 0x0000000518187208 */ /* 0x000fe20001800000 */
[----:B------:R-:W-:Y:S01]  /*2660*/  FFMA R7, R57, R25, R4 ;  /* 0x0000001939077223 */ /* 0x000fe20000000004 */
[----:B------:R-:W-:Y:S01]  /*2670*/  FSETP.GEU.AND P3, PT, |R6|, 1.175494350822287508e-38, PT ;  /* 0x008000000600780b */ /* 0x000fe20003f6e200 */
[----:B------:R-:W-:Y:S01]  /*2680*/  FMUL R4, R31, 0.25 ;  /* 0x3e8000001f047820 */ /* 0x000fe20000400000 */
[----:B------:R-:W-:Y:S01]  /*2690*/  FSEL R21, R21, RZ, P1 ;  /* 0x000000ff15157208 */ /* 0x000fe20000800000 */
[----:B------:R-:W0:Y:S01]  /*26a0*/  MUFU.RCP R23, R23 ;  /* 0x0000001700177308 */ /* 0x000e220000001000 */
[----:B------:R-:W-:Y:S01]  /*26b0*/  FSETP.GT.AND P1, PT, |R27|, 8.50705917302346158658e+37, PT ;  /* 0x7e8000001b00780b */ /* 0x000fe20003f24200 */
[--C-:B------:R-:W-:Y:S01]  /*26c0*/  FADD R58, R58, -R7.reuse ;  /* 0x800000073a3a7221 */ /* 0x100fe20000000000 */
[----:B------:R-:W-:Y:S01]  /*26d0*/  @!P0 FMUL R24, R24, 16777216 ;  /* 0x4b80000018188820 */ /* 0x000fe20000400000 */
[----:B------:R-:W-:Y:S01]  /*26e0*/  FFMA R40, R49, R56, R40 ;  /* 0x0000003831287223 */ /* 0x000fe20000000028 */
[----:B------:R-:W-:Y:S01]  /*26f0*/  FMUL R57, R57, R57 ;  /* 0x0000003939397220 */ /* 0x000fe20000400000 */
[----:B------:R-:W-:Y:S01]  /*2700*/  FSEL R31, R4, R31, P1 ;  /* 0x0000001f041f7208 */ /* 0x000fe20000800000 */
[C---:B------:R-:W-:Y:S01]  /*2710*/  FMUL R4, R58.reuse, R58 ;  /* 0x0000003a3a047220 */ /* 0x040fe20000400000 */
[----:B------:R-:W-:Y:S01]  /*2720*/  FFMA R58, R58, R21, R7 ;  /* 0x000000153a3a7223 */ /* 0x000fe20000000007 */
[----:B------:R-:W-:Y:S01]  /*2730*/  FADD R40, R41, R40 ;  /* 0x0000002829287221 */ /* 0x000fe20000000000 */
[----:B------:R-:W-:Y:S01]  /*2740*/  FMUL R57, R8, R57 ;  /* 0x0000003908397220 */ /* 0x000fe20000400000 */
[----:B------:R-:W-:Y:S01]  /*2750*/  @!P0 FMUL R29, R29, 16777216 ;  /* 0x4b8000001d1d8820 */ /* 0x000fe20000400000 */
[----:B------:R-:W1:Y:S01]  /*2760*/  MUFU.RCP R24, R24 ;  /* 0x0000001800187308 */ /* 0x000e620000001000 */
[----:B------:R-:W-:Y:S01]  /*2770*/  @!P4 FMUL R28, R28, 16777216 ;  /* 0x4b8000001c1cc820 */ /* 0x000fe20000400000 */
[----:B------:R-:W-:Y:S01]  /*2780*/  FSETP.GEU.AND P0, PT, |R27|, 1.175494350822287508e-38, PT ;  /* 0x008000001b00780b */ /* 0x000fe20003f0e200 */
[----:B------:R-:W-:Y:S01]  /*2790*/  @!P3 FMUL R9, R9, 16777216 ;  /* 0x4b8000000909b820 */ /* 0x000fe20000400000 */
[----:B------:R-:W-:Y:S01]  /*27a0*/  FSETP.NEU.AND P4, PT, R17, RZ, PT ;  /* 0x000000ff1100720b */ /* 0x000fe20003f8d000 */
[----:B------:R-:W-:Y:S01]  /*27b0*/  FMUL R4, R11, R4 ;  /* 0x000000040b047220 */ /* 0x000fe20000400000 */
[----:B------:R-:W-:Y:S01]  /*27c0*/  FADD R59, R59, -R58 ;  /* 0x8000003a3b3b7221 */ /* 0x000fe20000000000 */
[----:B------:R-:W-:Y:S01]  /*27d0*/  FFMA R57, R25, R57, R40 ;  /* 0x0000003919397223 */ /* 0x000fe20000000028 */
[----:B------:R-:W-:Y:S01]  /*27e0*/  FMUL R8, R27, 0.25 ;  /* 0x3e8000001b087820 */ /* 0x000fe20000400000 */
[----:B------:R-:W-:Y:S01]  /*27f0*/  FADD R11, R32, R27 ;  /* 0x0000001b200b7221 */ /* 0x000fe20000000000 */
[----:B------:R-:W-:Y:S01]  /*2800*/  FSEL R34, R34, RZ, P4 ;  /* 0x000000ff22227208 */ /* 0x000fe20002000000 */
[----:B------:R-:W-:Y:S01]  /*2810*/  FMUL R7, R59, R59 ;  /* 0x0000003b3b077220 */ /* 0x000fe20000400000 */
[----:B------:R-:W-:Y:S01]  /*2820*/  FADD R42, R42, R57 ;  /* 0x000000392a2a7221 */ /* 0x000fe20000000000 */
[----:B------:R-:W2:Y:S01]  /*2830*/  MUFU.RCP R9, R9 ;  /* 0x0000000900097308 */ /* 0x000ea20000001000 */
[----:B0-----:R-:W-:Y:S01]  /*2840*/  FMUL R23, R23, R28 ;  /* 0x0000001c17177220 */ /* 0x001fe20000400000 */
[----:B------:R-:W-:Y:S01]  /*2850*/  @!P3 FMUL R30, R30, 16777216 ;  /* 0x4b8000001e1eb820 */ /* 0x000fe20000400000 */
[----:B------:R-:W-:Y:S01]  /*2860*/  FSEL R8, R8, R27, P1 ;  /* 0x0000001b08087208 */ /* 0x000fe20000800000 */
[----:B------:R-:W-:Y:S01]  /*2870*/  FFMA R59, R59, R34, R58 ;  /* 0x000000223b3b7223 */ /* 0x000fe2000000003a */
[----:B------:R-:W-:Y:S01]  /*2880*/  FSETP.GEU.AND P4, PT, |R11|, 1.175494350822287508e-38, PT ;  /* 0x008000000b00780b */ /* 0x000fe20003f8e200 */
[----:B------:R-:W-:Y:S01]  /*2890*/  FMUL R7, R20, R7 ;  /* 0x0000000714077220 */ /* 0x000fe20000400000 */
[----:B------:R-:W-:Y:S01]  /*28a0*/  FSETP.NEU.AND P3, PT, R22, RZ, PT ;  /* 0x000000ff1600720b */ /* 0x000fe20003f6d000 */
[----:B------:R-:W-:Y:S01]  /*28b0*/  FFMA R4, R21, R4, R42 ;  /* 0x0000000415047223 */ /* 0x000fe2000000002a */
[C---:B------:R-:W-:Y:S01]  /*28c0*/  FMUL R20, R11.reuse, 0.25 ;  /* 0x3e8000000b147820 */ /* 0x040fe20000400000 */
[----:B------:R-:W-:Y:S01]  /*28d0*/  FSETP.GT.AND P1, PT, |R11|, 8.50705917302346158658e+37, PT ;  /* 0x7e8000000b00780b */ /* 0x000fe20003f24200 */
[----:B------:R-:W-:Y:S01]  /*28e0*/  @!P0 FMUL R8, R8, 16777216 ;  /* 0x4b80000008088820 */ /* 0x000fe20000400000 */
[----:B------:R-:W-:Y:S01]  /*28f0*/  FSEL R23, R23, RZ, P3 ;  /* 0x000000ff17177208 */ /* 0x000fe20001800000 */
[--C-:B------:R-:W-:Y:S01]  /*2900*/  FADD R60, R60, -R59.reuse ;  /* 0x8000003b3c3c7221 */ /* 0x100fe20000000000 */
[----:B------:R-:W-:Y:S01]  /*2910*/  FADD R43, R43, R4 ;  /* 0x000000042b2b7221 */ /* 0x000fe20000000000 */
[----:B------:R-:W0:Y:S01]  /*2920*/  SHFL.BFLY PT, R26, R11, 0x10, 0x1f ;  /* 0x0e001f000b1a7f89 */ /* 0x000e2200000e0000 */
[----:B-1----:R-:W-:Y:S01]  /*2930*/  FMUL R24, R24, R29 ;  /* 0x0000001d18187220 */ /* 0x002fe20000400000 */
[----:B------:R-:W-:Y:S01]  /*2940*/  FSEL R20, R20, R11, P1 ;  /* 0x0000000b14147208 */ /* 0x000fe20000800000 */
[----:B------:R-:W-:Y:S01]  /*2950*/  FFMA R4, R60, R23, R59 ;  /* 0x000000173c047223 */ /* 0x000fe2000000003b */
[----:B------:R-:W-:Y:S01]  /*2960*/  FSETP.NEU.AND P3, PT, R5, RZ, PT ;  /* 0x000000ff0500720b */ /* 0x000fe20003f6d000 */
[----:B------:R-:W-:Y:S01]  /*2970*/  FFMA R7, R34, R7, R43 ;  /* 0x0000000722077223 */ /* 0x000fe2000000002b */
[----:B------:R-:W-:Y:S01]  /*2980*/  FMUL R60, R60, R60 ;  /* 0x0000003c3c3c7220 */ /* 0x000fe20000400000 */
[----:B------:R-:W1:Y:S01]  /*2990*/  MUFU.RCP R8, R8 ;  /* 0x0000000800087308 */ /* 0x000e620000001000 */
[----:B------:R-:W-:Y:S01]  /*29a0*/  FSEL R24, R24, RZ, P3 ;  /* 0x000000ff18187208 */ /* 0x000fe20001800000 */
[----:B------:R-:W-:Y:S01]  /*29b0*/  @!P4 FMUL R20, R20, 16777216 ;  /* 0x4b8000001414c820 */ /* 0x000fe20000400000 */
[--C-:B------:R-:W-:Y:S01]  /*29c0*/  FADD R61, R61, -R4.reuse ;  /* 0x800000043d3d7221 */ /* 0x100fe20000000000 */
[----:B------:R-:W-:Y:S01]  /*29d0*/  FADD R44, R44, R7 ;  /* 0x000000072c2c7221 */ /* 0x000fe20000000000 */
[----:B------:R-:W-:Y:S01]  /*29e0*/  FMUL R60, R17, R60 ;  /* 0x0000003c113c7220 */ /* 0x000fe20000400000 */
[----:B--2---:R-:W-:Y:S01]  /*29f0*/  FMUL R9, R9, R30 ;  /* 0x0000001e09097220 */ /* 0x004fe20000400000 */
[----:B------:R-:W-:Y:S01]  /*2a00*/  FSETP.NEU.AND P3, PT, R6, RZ, PT ;  /* 0x000000ff0600720b */ /* 0x000fe20003f6d000 */
[----:B------:R-:W-:Y:S01]  /*2a10*/  FFMA R7, R61, R24, R4 ;  /* 0x000000183d077223 */ /* 0x000fe20000000004 */
[----:B------:R-:W-:Y:S01]  /*2a20*/  FFMA R44, R23, R60, R44 ;  /* 0x0000003c172c7223 */ /* 0x000fe2000000002c */
[----:B------:R-:W-:Y:S01]  /*2a30*/  FMUL R61, R61, R61 ;  /* 0x0000003d3d3d7220 */ /* 0x000fe20000400000 */
[----:B------:R-:W2:Y:S01]  /*2a40*/  MUFU.RCP R20, R20 ;  /* 0x0000001400147308 */ /* 0x000ea20000001000 */
[----:B------:R-:W-:Y:S01]  /*2a50*/  FMUL R17, R32, 0.25 ;  /* 0x3e80000020117820 */ /* 0x000fe20000400000 */
[----:B------:R-:W-:Y:S01]  /*2a60*/  FSEL R9, R9, RZ, P3 ;  /* 0x000000ff09097208 */ /* 0x000fe20001800000 */
[--C-:B------:R-:W-:Y:S01]  /*2a70*/  FADD R62, R62, -R7.reuse ;  /* 0x800000073e3e7221 */ /* 0x100fe20000000000 */
[----:B------:R-:W-:Y:S01]  /*2a80*/  FADD R45, R45, R44 ;  /* 0x0000002c2d2d7221 */ /* 0x000fe20000000000 */
[----:B------:R-:W-:Y:S01]  /*2a90*/  FMUL R61, R22, R61 ;  /* 0x0000003d163d7220 */ /* 0x000fe20000400000 */
[----:B------:R-:W-:Y:S01]  /*2aa0*/  @!P0 FMUL R31, R31, 16777216 ;  /* 0x4b8000001f1f8820 */ /* 0x000fe20000400000 */
[----:B------:R-:W-:Y:S01]  /*2ab0*/  FSEL R17, R17, R32, P1 ;  /* 0x0000002011117208 */ /* 0x000fe20000800000 */
[----:B------:R-:W-:Y:S01]  /*2ac0*/  FFMA R4, R62, R9, R7 ;  /* 0x000000093e047223 */ /* 0x000fe20000000007 */
[----:B------:R-:W-:Y:S01]  /*2ad0*/  FFMA R45, R24, R61, R45 ;  /* 0x0000003d182d7223 */ /* 0x000fe2000000002d */
[----:B-1----:R-:W-:Y:S01]  /*2ae0*/  FMUL R8, R8, R31 ;  /* 0x0000001f08087220 */ /* 0x002fe20000400000 */
[----:B------:R-:W-:Y:S01]  /*2af0*/  FMUL R62, R62, R62 ;  /* 0x0000003e3e3e7220 */ /* 0x000fe20000400000 */
[----:B------:R-:W-:Y:S01]  /*2b00*/  FSETP.NEU.AND P0, PT, R27, RZ, PT ;  /* 0x000000ff1b00720b */ /* 0x000fe20003f0d000 */
[----:B------:R-:W-:Y:S01]  /*2b10*/  FADD R63, R63, -R4 ;  /* 0x800000043f3f7221 */ /* 0x000fe20000000000 */
[----:B------:R-:W-:Y:S01]  /*2b20*/  FADD R46, R46, R45 ;  /* 0x0000002d2e2e7221 */ /* 0x000fe20000000000 */
[----:B------:R-:W-:Y:S01]  /*2b30*/  @!P4 FMUL R17, R17, 16777216 ;  /* 0x4b8000001111c820 */ /* 0x000fe20000400000 */
[----:B------:R-:W-:Y:S01]  /*2b40*/  FMUL R62, R5, R62 ;  /* 0x0000003e053e7220 */ /* 0x000fe20000400000 */
[----:B0-----:R-:W-:Y:S01]  /*2b50*/  FADD R7, R11, R26 ;  /* 0x0000001a0b077221 */ /* 0x001fe20000000000 */
[----:B------:R-:W-:Y:S01]  /*2b60*/  FSEL R8, R8, RZ, P0 ;  /* 0x000000ff08087208 */ /* 0x000fe20000000000 */
[----:B------:R-:W-:Y:S01]  /*2b70*/  FMUL R5, R63, R63 ;  /* 0x0000003f3f057220 */ /* 0x000fe20000400000 */
[----:B--2---:R-:W-:Y:S01]  /*2b80*/  FMUL R20, R20, R17 ;  /* 0x0000001114147220 */ /* 0x004fe20000400000 */
[----:B------:R-:W-:Y:S01]  /*2b90*/  FFMA R46, R9, R62, R46 ;  /* 0x0000003e092e7223 */ /* 0x000fe2000000002e */
[----:B------:R-:W-:Y:S01]  /*2ba0*/  FSETP.NEU.AND P1, PT, R11, RZ, PT ;  /* 0x000000ff0b00720b */ /* 0x000fe20003f2d000 */
[----:B------:R-:W-:Y:S01]  /*2bb0*/  FFMA R63, R63, R8, R4 ;  /* 0x000000083f3f7223 */ /* 0x000fe20000000004 */
[----:B------:R-:W-:Y:S01]  /*2bc0*/  FSETP.GEU.AND P3, PT, |R7|, 1.175494350822287508e-38, PT ;  /* 0x008000000700780b */ /* 0x000fe20003f6e200 */
[----:B------:R-:W-:Y:S01]  /*2bd0*/  FMUL R5, R6, R5 ;  /* 0x0000000506057220 */ /* 0x000fe20000400000 */
[----:B------:R-:W-:Y:S01]  /*2be0*/  FADD R47, R47, R46 ;  /* 0x0000002e2f2f7221 */ /* 0x000fe20000000000 */
[C---:B------:R-:W-:Y:S01]  /*2bf0*/  FMUL R6, R7.reuse, 0.25 ;  /* 0x3e80000007067820 */ /* 0x040fe20000400000 */
[C---:B------:R-:W-:Y:S01]  /*2c00*/  FSETP.GT.AND P0, PT, |R7|.reuse, 8.50705917302346158658e+37, PT ;  /* 0x7e8000000700780b */ /* 0x040fe20003f04200 */
[----:B------:R-:W0:Y:S01]  /*2c10*/  SHFL.BFLY PT, R22, R7, 0x8, 0x1f ;  /* 0x0d001f0007167f89 */ /* 0x000e2200000e0000 */
[----:B------:R-:W-:Y:S01]  /*2c20*/  FSEL R20, R20, RZ, P1 ;  /* 0x000000ff14147208 */ /* 0x000fe20000800000 */
[----:B------:R-:W-:Y:S01]  /*2c30*/  FADD R64, R64, -R63 ;  /* 0x8000003f40407221 */ /* 0x000fe20000000000 */
[----:B------:R-:W-:Y:S01]  /*2c40*/  FFMA R5, R8, R5, R47 ;  /* 0x0000000508057223 */ /* 0x000fe2000000002f */
[----:B------:R-:W-:Y:S01]  /*2c50*/  FSEL R8, R6, R7, P0 ;  /* 0x0000000706087208 */ /* 0x000fe20000000000 */
[----:B------:R-:W-:Y:S01]  /*2c60*/  IMAD.MOV.U32 R49, RZ, RZ, -0x800000 ;  /* 0xff800000ff317424 */ /* 0x000fe200078e00ff */
[C---:B------:R-:W-:Y:S01]  /*2c70*/  FFMA R63, R64.reuse, R20, R63 ;  /* 0x00000014403f7223 */ /* 0x040fe2000000003f */
[----:B------:R-:W-:Y:S01]  /*2c80*/  FMUL R4, R64, R64 ;  /* 0x0000004040047220 */ /* 0x000fe20000400000 */
[----:B------:R-:W-:Y:S01]  /*2c90*/  FADD R5, R48, R5 ;  /* 0x0000000530057221 */ /* 0x000fe20000000000 */
[----:B------:R-:W-:Y:S01]  /*2ca0*/  @!P3 FMUL R8, R8, 16777216 ;  /* 0x4b8000000808b820 */ /* 0x000fe20000400000 */
[----:B------:R-:W-:Y:S01]  /*2cb0*/  FSETP.NEU.AND P1, PT, R7, RZ, PT ;  /* 0x000000ff0700720b */ /* 0x000fe20003f2d000 */
[----:B------:R-:W-:Y:S01]  /*2cc0*/  FMUL R4, R27, R4 ;  /* 0x000000041b047220 */ /* 0x000fe20000400000 */
[----:B------:R-:W1:Y:S01]  /*2cd0*/  SHFL.BFLY PT, R6, R63, 0x10, 0x1f ;  /* 0x0e001f003f067f89 */ /* 0x000e6200000e0000 */
[----:B------:R-:W2:Y:S01]  /*2ce0*/  MUFU.RCP R9, R8 ;  /* 0x0000000800097308 */ /* 0x000ea20000001000 */
[----:B------:R-:W-:Y:S01]  /*2cf0*/  @P0 FMUL R26, R26, 0.25 ;  /* 0x3e8000001a1a0820 */ /* 0x000fe20000400000 */
[----:B------:R-:W-:Y:S01]  /*2d00*/  FFMA R4, R20, R4, R5 ;  /* 0x0000000414047223 */ /* 0x000fe20000000005 */
[----:B------:R-:W-:Y:S01]  /*2d10*/  LOP3.LUT R43, R0, 0x3, RZ, 0xc0, !PT ;  /* 0x00000003002b7812 */ /* 0x000fe200078ec0ff */
[----:B------:R-:W-:Y:S01]  /*2d20*/  IMAD.MOV.U32 R48, RZ, RZ, 0x7f800000 ;  /* 0x7f800000ff307424 */ /* 0x000fe200078e00ff */
[----:B------:R-:W-:Y:S01]  /*2d30*/  @!P3 FMUL R26, R26, 16777216 ;  /* 0x4b8000001a1ab820 */ /* 0x000fe20000400000 */
[----:B------:R-:W-:Y:S01]  /*2d40*/  LOP3.LUT R45, R13, 0x7fc, RZ, 0xc0, !PT ;  /* 0x000007fc0d2d7812 */ /* 0x000fe200078ec0ff */
[----:B------:R-:W3:Y:S01]  /*2d50*/  SHFL.BFLY PT, R5, R4, 0x10, 0x1f ;  /* 0x0e001f0004057f89 */ /* 0x000ee200000e0000 */
[----:B------:R-:W-:Y:S01]  /*2d60*/  LOP3.LUT R44, R14, 0xff8, RZ, 0xc0, !PT ;  /* 0x00000ff80e2c7812 */ /* 0x000fe200078ec0ff */
[----:B------:R-:W-:Y:S01]  /*2d70*/  IMAD.MOV.U32 R51, RZ, RZ, RZ ;  /* 0x000000ffff337224 */ /* 0x000fe200078e00ff */
[----:B------:R-:W-:Y:S01]  /*2d80*/  SHF.R.U32.HI R46, RZ, 0x5, R0 ;  /* 0x00000005ff2e7819 */ /* 0x000fe20000011600 */
[----:B0-----:R-:W-:Y:S01]  /*2d90*/  FADD R17, R7, R22 ;  /* 0x0000001607117221 */ /* 0x001fe20000000000 */
[----:B------:R-:W-:Y:S01]  /*2da0*/  LOP3.LUT R47, R3, 0x3, R0, 0xf8, !PT ;  /* 0x00000003032f7812 */ /* 0x000fe200078ef800 */
[----:B------:R-:W-:-:S02]  /*2db0*/  IMAD.MOV.U32 R53, RZ, RZ, 0x7f800000 ;  /* 0x7f800000ff357424 */ /* 0x000fc400078e00ff */
[----:B------:R-:W-:Y:S01]  /*2dc0*/  FMUL R20, R17, 0.25 ;  /* 0x3e80000011147820 */ /* 0x000fe20000400000 */
[----:B--2---:R-:W-:Y:S01]  /*2dd0*/  FMUL R9, R9, R26 ;  /* 0x0000001a09097220 */ /* 0x004fe20000400000 */
[C---:B------:R-:W-:Y:S01]  /*2de0*/  FSETP.GEU.AND P3, PT, |R17|.reuse, 1.175494350822287508e-38, PT ;  /* 0x008000001100780b */ /* 0x040fe20003f6e200 */
[----:B------:R-:W0:Y:S01]  /*2df0*/  SHFL.BFLY PT, R24, R17, 0x4, 0x1f ;  /* 0x0c801f0011187f89 */ /* 0x000e2200000e0000 */
[----:B------:R-:W-:Y:S01]  /*2e00*/  FSETP.GT.AND P0, PT, |R17|, 8.50705917302346158658e+37, PT ;  /* 0x7e8000001100780b */ /* 0x000fe20003f04200 */
[----:B------:R-:W-:Y:S01]  /*2e10*/  IMAD.MOV.U32 R52, RZ, RZ, 0x7f800000 ;  /* 0x7f800000ff347424 */ /* 0x000fe200078e00ff */
[----:B------:R-:W-:Y:S01]  /*2e20*/  FSEL R9, R9, RZ, P1 ;  /* 0x000000ff09097208 */ /* 0x000fe20000800000 */
[----:B------:R-:W-:Y:S01]  /*2e30*/  IMAD.MOV.U32 R55, RZ, RZ, 0x7f800000 ;  /* 0x7f800000ff377424 */ /* 0x000fe200078e00ff */
[----:B-1----:R-:W-:Y:S01]  /*2e40*/  FADD R6, -R63, R6 ;  /* 0x000000063f067221 */ /* 0x002fe20000000100 */
[----:B------:R-:W-:Y:S01]  /*2e50*/  FSEL R20, R20, R17, P0 ;  /* 0x0000001114147208 */ /* 0x000fe20000000000 */
[----:B------:R-:W-:Y:S01]  /*2e60*/  IMAD.MOV.U32 R56, RZ, RZ, -0x800000 ;  /* 0xff800000ff387424 */ /* 0x000fe200078e00ff */
[----:B------:R-:W-:Y:S01]  /*2e70*/  FSETP.NEU.AND P1, PT, R17, RZ, PT ;  /* 0x000000ff1100720b */ /* 0x000fe20003f2d000 */
[C---:B------:R-:W-:Y:S01]  /*2e80*/  FMUL R8, R6.reuse, R6 ;  /* 0x0000000606087220 */ /* 0x040fe20000400000 */
[----:B------:R-:W-:Y:S01]  /*2e90*/  FFMA R6, R6, R9, R63 ;  /* 0x0000000906067223 */ /* 0x000fe2000000003f */
[----:B------:R-:W-:Y:S01]  /*2ea0*/  IMAD.MOV.U32 R63, RZ, RZ, RZ ;  /* 0x000000ffff3f7224 */ /* 0x000fe200078e00ff */
[----:B------:R-:W-:Y:S01]  /*2eb0*/  @!P3 FMUL R20, R20, 16777216 ;  /* 0x4b8000001414b820 */ /* 0x000fe20000400000 */
[----:B---3--:R-:W-:Y:S01]  /*2ec0*/  FADD R4, R4, R5 ;  /* 0x0000000504047221 */ /* 0x008fe20000000000 */
[----:B------:R-:W-:Y:S01]  /*2ed0*/  FMUL R8, R11, R8 ;  /* 0x000000080b087220 */ /* 0x000fe20000400000 */
[----:B------:R-:W1:Y:S01]  /*2ee0*/  SHFL.BFLY PT, R5, R6, 0x8, 0x1f ;  /* 0x0d001f0006057f89 */ /* 0x000e6200000e0000 */
[----:B------:R-:W2:Y:S01]  /*2ef0*/  MUFU.RCP R11, R20 ;  /* 0x00000014000b7308 */ /* 0x000ea20000001000 */
[----:B------:R-:W-:Y:S01]  /*2f00*/  @P0 FMUL R22, R22, 0.25 ;  /* 0x3e80000016160820 */ /* 0x000fe20000400000 */
[----:B------:R-:W-:Y:S01]  /*2f10*/  FFMA R4, R9, R8, R4 ;  /* 0x0000000809047223 */ /* 0x000fe20000000004 */
[----:B------:R-:W-:-:S02]  /*2f20*/  IMAD.MOV.U32 R57, RZ, RZ, -0x800000 ;  /* 0xff800000ff397424 */ /* 0x000fc400078e00ff */
[----:B------:R-:W-:Y:S01]  /*2f30*/  @!P3 FMUL R22, R22, 16777216 ;  /* 0x4b8000001616b820 */ /* 0x000fe20000400000 */
[----:B------:R-:W-:Y:S01]  /*2f40*/  IMAD.MOV.U32 R58, RZ, RZ, -0x800000 ;  /* 0xff800000ff3a7424 */ /* 0x000fe200078e00ff */
[----:B------:R-:W3:Y:S01]  /*2f50*/  SHFL.BFLY PT, R9, R4, 0x8, 0x1f ;  /* 0x0d001f0004097f89 */ /* 0x000ee200000e0000 */
[----:B0-----:R-:W-:Y:S01]  /*2f60*/  FADD R21, R17, R24 ;  /* 0x0000001811157221 */ /* 0x001fe20000000000 */
[----:B------:R-:W-:Y:S02]  /*2f70*/  IMAD.MOV.U32 R61, RZ, RZ, -0x800000 ;  /* 0xff800000ff3d7424 */ /* 0x000fe400078e00ff */
[----:B------:R-:W-:Y:S01]  /*2f80*/  IMAD.MOV.U32 R59, RZ, RZ, -0x800000 ;  /* 0xff800000ff3b7424 */ /* 0x000fe200078e00ff */
[C---:B------:R-:W-:Y:S01]  /*2f90*/  FMUL R8, R21.reuse, 0.25 ;  /* 0x3e80000015087820 */ /* 0x040fe20000400000 */
[C---:B------:R-:W-:Y:S01]  /*2fa0*/  FSETP.GEU.AND P3, PT, |R21|.reuse, 1.175494350822287508e-38, PT ;  /* 0x008000001500780b */ /* 0x040fe20003f6e200 */
[----:B------:R-:W-:Y:S01]  /*2fb0*/  IMAD.MOV.U32 R60, RZ, RZ, -0x800000 ;  /* 0xff800000ff3c7424 */ /* 0x000fe200078e00ff */
[----:B------:R-:W-:Y:S01]  /*2fc0*/  FSETP.GT.AND P0, PT, |R21|, 8.50705917302346158658e+37, PT ;  /* 0x7e8000001500780b */ /* 0x000fe20003f04200 */
[----:B--2---:R-:W-:Y:S01]  /*2fd0*/  FMUL R11, R11, R22 ;  /* 0x000000160b0b7220 */ /* 0x004fe20000400000 */
[----:B------:R-:W-:Y:S01]  /*2fe0*/  IMAD.MOV.U32 R62, RZ, RZ, -0x800000 ;  /* 0xff800000ff3e7424 */ /* 0x000fe200078e00ff */
[----:B------:R-:W0:Y:S01]  /*2ff0*/  SHFL.BFLY PT, R22, R21, 0x2, 0x1f ;  /* 0x0c401f0015167f89 */ /* 0x000e2200000e0000 */
[----:B------:R-:W-:Y:S01]  /*3000*/  FSEL R20, R8, R21, P0 ;  /* 0x0000001508147208 */ /* 0x000fe20000000000 */
[----:B------:R-:W-:Y:S01]  /*3010*/  IMAD.MOV.U32 R64, RZ, RZ, -0x800000 ;  /* 0xff800000ff407424 */ /* 0x000fe200078e00ff */
[----:B------:R-:W-:Y:S01]  /*3020*/  FSEL R11, R11, RZ, P1 ;  /* 0x000000ff0b0b7208 */ /* 0x000fe20000800000 */
[----:B------:R-:W-:Y:S01]  /*3030*/  IMAD.MOV.U32 R66, RZ, RZ, -0x800000 ;  /* 0xff800000ff427424 */ /* 0x000fe200078e00ff */
[----:B-1----:R-:W-:Y:S01]  /*3040*/  FADD R5, -R6, R5 ;  /* 0x0000000506057221 */ /* 0x002fe20000000100 */
[----:B------:R-:W-:Y:S01]  /*3050*/  FSETP.NEU.AND P1, PT, R21, RZ, PT ;  /* 0x000000ff1500720b */ /* 0x000fe20003f2d000 */
[----:B------:R-:W-:Y:S01]  /*3060*/  IMAD.MOV.U32 R68, RZ, RZ, 0x7f800000 ;  /* 0x7f800000ff447424 */ /* 0x000fe200078e00ff */
[----:B------:R-:W-:Y:S01]  /*3070*/  @!P3 FMUL R20, R20, 16777216 ;  /* 0x4b8000001414b820 */ /* 0x000fe20000400000 */
[C---:B------:R-:W-:Y:S01]  /*3080*/  FMUL R8, R5.reuse, R5 ;  /* 0x0000000505087220 */ /* 0x040fe20000400000 */
[----:B------:R-:W-:Y:S01]  /*3090*/  FFMA R5, R5, R11, R6 ;  /* 0x0000000b05057223 */ /* 0x000fe20000000006 */
[----:B------:R-:W-:Y:S01]  /*30a0*/  @P0 FMUL R24, R24, 0.25 ;  /* 0x3e80000018180820 */ /* 0x000fe20000400000 */
[----:B------:R-:W-:Y:S01]  /*30b0*/  IMAD.MOV.U32 R70, RZ, RZ, 0x7f800000 ;  /* 0x7f800000ff467424 */ /* 0x000fe200078e00ff */
[----:B---3--:R-:W-:Y:S01]  /*30c0*/  FADD R4, R4, R9 ;  /* 0x0000000904047221 */ /* 0x008fe20000000000 */
[----:B------:R-:W-:Y:S01]  /*30d0*/  FMUL R8, R7, R8 ;  /* 0x0000000807087220 */ /* 0x000fe20000400000 */
[----:B------:R-:W1:Y:S01]  /*30e0*/  SHFL.BFLY PT, R6, R5, 0x4, 0x1f ;  /* 0x0c801f0005067f89 */ /* 0x000e6200000e0000 */
[----:B------:R-:W2:Y:S01]  /*30f0*/  MUFU.RCP R9, R20 ;  /* 0x0000001400097308 */ /* 0x000ea20000001000 */
[----:B------:R-:W-:Y:S01]  /*3100*/  @!P3 FMUL R24, R24, 16777216 ;  /* 0x4b8000001818b820 */ /* 0x000fe20000400000 */
[----:B------:R-:W-:Y:S01]  /*3110*/  FFMA R4, R11, R8, R4 ;  /* 0x000000080b047223 */ /* 0x000fe20000000004 */
[----:B------:R-:W-:-:S02]  /*3120*/  IMAD.MOV.U32 R72, RZ, RZ, 0x7f800000 ;  /* 0x7f800000ff487424 */ /* 0x000fc400078e00ff */
[----:B------:R-:W-:Y:S02]  /*3130*/  IMAD.MOV.U32 R86, RZ, RZ, 0x7f800000 ;  /* 0x7f800000ff567424 */ /* 0x000fe400078e00ff */
[----:B------:R-:W3:Y:S01]  /*3140*/  SHFL.BFLY PT, R7, R4, 0x4, 0x1f ;  /* 0x0c801f0004077f89 */ /* 0x000ee200000e0000 */
[----:B0-----:R-:W-:Y:S01]  /*3150*/  FADD R11, R21, R22 ;  /* 0x00000016150b7221 */ /* 0x001fe20000000000 */
[----:B------:R-:W-:Y:S02]  /*3160*/  IMAD.MOV.U32 R75, RZ, RZ, 0x7f800000 ;  /* 0x7f800000ff4b7424 */ /* 0x000fe400078e00ff */
[----:B------:R-:W-:Y:S01]  /*3170*/  IMAD.MOV.U32 R42, RZ, RZ, 0x7f800000 ;  /* 0x7f800000ff2a7424 */ /* 0x000fe200078e00ff */
[C---:B------:R-:W-:Y:S01]  /*3180*/  FMUL R8, R11.reuse, 0.25 ;  /* 0x3e8000000b087820 */ /* 0x040fe20000400000 */
[C---:B------:R-:W-:Y:S01]  /*3190*/  FSETP.GEU.AND P3, PT, |R11|.reuse, 1.175494350822287508e-38, PT ;  /* 0x008000000b00780b */ /* 0x040fe20003f6e200 */
[----:B------:R-:W-:Y:S01]  /*31a0*/  IMAD.MOV.U32 R76, RZ, RZ, 0x7f800000 ;  /* 0x7f800000ff4c7424 */ /* 0x000fe200078e00ff */
[----:B------:R-:W-:Y:S01]  /*31b0*/  FSETP.GT.AND P0, PT, |R11|, 8.50705917302346158658e+37, PT ;  /* 0x7e8000000b00780b */ /* 0x000fe20003f04200 */
[----:B--2---:R-:W-:Y:S01]  /*31c0*/  FMUL R9, R9, R24 ;  /* 0x0000001809097220 */ /* 0x004fe20000400000 */
[----:B------:R-:W-:Y:S01]  /*31d0*/  IMAD.MOV.U32 R77, RZ, RZ, 0x7f800000 ;  /* 0x7f800000ff4d7424 */ /* 0x000fe200078e00ff */
[----:B------:R-:W0:Y:S01]  /*31e0*/  SHFL.BFLY PT, R24, R11, 0x1, 0x1f ;  /* 0x0c201f000b187f89 */ /* 0x000e2200000e0000 */
[----:B------:R-:W-:Y:S01]  /*31f0*/  FSEL R20, R8, R11, P0 ;  /* 0x0000000b08147208 */ /* 0x000fe20000000000 */
[----:B------:R-:W-:Y:S01]  /*3200*/  IMAD R78, R15, R78, 0x1800 ;  /* 0x000018000f4e7424 */ /* 0x000fe200078e024e */
[----:B------:R-:W-:Y:S01]  /*3210*/  FSEL R9, R9, RZ, P1 ;  /* 0x000000ff09097208 */ /* 0x000fe20000800000 */
[----:B-1----:R-:W-:Y:S01]  /*3220*/  FADD R6, -R5, R6 ;  /* 0x0000000605067221 */ /* 0x002fe20000000100 */
[----:B------:R-:W-:-:S03]  /*3230*/  FSETP.NEU.AND P1, PT, R11, RZ, PT ;  /* 0x000000ff0b00720b */ /* 0x000fc60003f2d000 */
[----:B------:R-:W-:Y:S01]  /*3240*/  @!P3 FMUL R20, R20, 16777216 ;  /* 0x4b8000001414b820 */ /* 0x000fe20000400000 */
[C---:B------:R-:W-:Y:S01]  /*3250*/  FMUL R8, R6.reuse, R6 ;  /* 0x0000000606087220 */ /* 0x040fe20000400000 */
[----:B------:R-:W-:Y:S01]  /*3260*/  FFMA R5, R6, R9, R5 ;  /* 0x0000000906057223 */ /* 0x000fe20000000005 */
[----:B------:R-:W-:Y:S01]  /*3270*/  @P0 FMUL R22, R22, 0.25 ;  /* 0x3e80000016160820 */ /* 0x000fe20000400000 */
[----:B---3--:R-:W-:Y:S01]  /*3280*/  FADD R4, R4, R7 ;  /* 0x0000000704047221 */ /* 0x008fe20000000000 */
[----:B------:R-:W-:Y:S02]  /*3290*/  FMUL R8, R17, R8 ;  /* 0x0000000811087220 */ /* 0x000fe40000400000 */
[----:B------:R-:W1:Y:S01]  /*32a0*/  SHFL.BFLY PT, R6, R5, 0x2, 0x1f ;  /* 0x0c401f0005067f89 */ /* 0x000e6200000e0000 */
[----:B------:R-:W-:Y:S01]  /*32b0*/  @!P3 FMUL R22, R22, 16777216 ;  /* 0x4b8000001616b820 */ /* 0x000fe20000400000 */
[----:B------:R-:W-:Y:S02]  /*32c0*/  FFMA R4, R9, R8, R4 ;  /* 0x0000000809047223 */ /* 0x000fe40000000004 */
[----:B------:R-:W2:Y:S01]  /*32d0*/  S2R R17, SR_TID.X ;  /* 0x0000000000117919 */ /* 0x000ea20000002100 */
[----:B------:R3:W4:Y:S03]  /*32e0*/  MUFU.RCP R9, R20 ;  /* 0x0000001400097308 */ /* 0x0007260000001000 */
[----:B------:R-:W5:Y:S01]  /*32f0*/  SHFL.BFLY PT, R7, R4, 0x2, 0x1f ;  /* 0x0c401f0004077f89 */ /* 0x000f6200000e0000 */
[----:B0-----:R-:W-:-:S04]  /*3300*/  FADD R23, R11, R24 ;  /* 0x000000180b177221 */ /* 0x001fc80000000000 */
[C---:B------:R-:W-:Y:S01]  /*3310*/  FMUL R8, R23.reuse, 0.25 ;  /* 0x3e80000017087820 */ /* 0x040fe20000400000 */
[C---:B------:R-:W-:Y:S02]  /*3320*/  FSETP.GT.AND P0, PT, |R23|.reuse, 8.50705917302346158658e+37, PT ;  /* 0x7e8000001700780b */ /* 0x040fe40003f04200 */
[----:B------:R-:W-:Y:S02]  /*3330*/  FSETP.GEU.AND P3, PT, |R23|, 1.175494350822287508e-38, PT ;  /* 0x008000001700780b */ /* 0x000fe40003f6e200 */
[----:B---3--:R-:W-:Y:S01]  /*3340*/  FSEL R20, R8, R23, P0 ;  /* 0x0000001708147208 */ /* 0x008fe20000000000 */
[----:B----4-:R-:W-:Y:S01]  /*3350*/  FMUL R9, R9, R22 ;  /* 0x0000001609097220 */ /* 0x010fe20000400000 */
[----:B-1----:R-:W-:-:S04]  /*3360*/  FADD R6, -R5, R6 ;  /* 0x0000000605067221 */ /* 0x002fc80000000100 */
[----:B------:R-:W-:-:S03]  /*3370*/  FSEL R9, R9, RZ, P1 ;  /* 0x000000ff09097208 */ /* 0x000fc60000800000 */
[----:B------:R-:W-:Y:S01]  /*3380*/  @P0 FMUL R24, R24, 0.25 ;  /* 0x3e80000018180820 */ /* 0x000fe20000400000 */
[----:B------:R-:W-:Y:S01]  /*3390*/  FMUL R8, R6, R6 ;  /* 0x0000000606087220 */ /* 0x000fe20000400000 */
[----:B------:R-:W-:Y:S01]  /*33a0*/  @!P3 FMUL R20, R20, 16777216 ;  /* 0x4b8000001414b820 */ /* 0x000fe20000400000 */
[----:B--2---:R-:W-:Y:S01]  /*33b0*/  SHF.R.U32.HI R17, RZ, 0x7, R17 ;  /* 0x00000007ff117819 */ /* 0x004fe20000011611 */
[----:B------:R-:W-:Y:S01]  /*33c0*/  FFMA R5, R6, R9, R5 ;  /* 0x0000000906057223 */ /* 0x000fe20000000005 */
[----:B-----5:R-:W-:Y:S01]  /*33d0*/  FADD R4, R4, R7 ;  /* 0x0000000704047221 */ /* 0x020fe20000000000 */
[----:B------:R-:W-:Y:S01]  /*33e0*/  FMUL R8, R21, R8 ;  /* 0x0000000815087220 */ /* 0x000fe20000400000 */
[----:B------:R-:W-:Y:S01]  /*33f0*/  @!P3 FMUL R24, R24, 16777216 ;  /* 0x4b8000001818b820 */ /* 0x000fe20000400000 */
[----:B------:R-:W-:Y:S01]  /*3400*/  SGXT.U32 R17, R17, 0x2 ;  /* 0x000000021111781a */ /* 0x000fe20000000000 */
[----:B------:R-:W0:Y:S01]  /*3410*/  SHFL.BFLY PT, R6, R5, 0x1, 0x1f ;  /* 0x0c201f0005067f89 */ /* 0x000e2200000e0000 */
[----:B------:R-:W-:Y:S01]  /*3420*/  FFMA R4, R9, R8, R4 ;  /* 0x0000000809047223 */ /* 0x000fe20000000004 */
[----:B------:R-:W-:Y:S01]  /*3430*/  FSETP.NEU.AND P0, PT, R23, RZ, PT ;  /* 0x000000ff1700720b */ /* 0x000fe20003f0d000 */
[----:B------:R1:W2:Y:S01]  /*3440*/  MUFU.RCP R9, R20 ;  /* 0x0000001400097308 */ /* 0x0002a20000001000 */
[C---:B------:R-:W-:Y:S01]  /*3450*/  LOP3.LUT P3, RZ, R0.reuse, 0x1f, RZ, 0xc0, !PT ;  /* 0x0000001f00ff7812 */ /* 0x040fe2000786c0ff */
[----:B------:R-:W-:Y:S01]  /*3460*/  IMAD.SHL.U32 R21, R17, 0x10, RZ ;  /* 0x0000001011157824 */ /* 0x000fe200078e00ff */
[----:B------:R-:W3:Y:S01]  /*3470*/  SHFL.BFLY PT, R7, R4, 0x1, 0x1f ;  /* 0x0c201f0004077f89 */ /* 0x000ee200000e0000 */
[----:B------:R-:W-:-:S02]  /*3480*/  ISETP.GE.AND P1, PT, R0, 0x10, PT ;  /* 0x000000100000780c */ /* 0x000fc40003f26270 */
[----:B-1----:R-:W-:-:S04]  /*3490*/  SHF.R.U32.HI R20, RZ, 0x3, R0 ;  /* 0x00000003ff147819 */ /* 0x002fc80000011600 */
[----:B------:R-:W-:Y:S01]  /*34a0*/  LOP3.LUT R20, R21, 0xc, R20, 0xf8, !PT ;  /* 0x0000000c15147812 */ /* 0x000fe200078ef814 */
[----:B--2---:R-:W-:-:S04]  /*34b0*/  FMUL R9, R9, R24 ;  /* 0x0000001809097220 */ /* 0x004fc80000400000 */
[----:B------:R-:W-:Y:S01]  /*34c0*/  @!P3 STS [R20+0x80], R23 ;  /* 0x000080171400b388 */ /* 0x000fe20000000800 */
[----:B0-----:R-:W-:Y:S01]  /*34d0*/  FADD R6, -R5, R6 ;  /* 0x0000000605067221 */ /* 0x001fe20000000100 */
[----:B------:R-:W-:-:S03]  /*34e0*/  FSEL R9, R9, RZ, P0 ;  /* 0x000000ff09097208 */ /* 0x000fc60000000000 */
[----:B------:R-:W-:Y:S01]  /*34f0*/  FMUL R8, R6, R6 ;  /* 0x0000000606087220 */ /* 0x000fe20000400000 */
[----:B---3--:R-:W-:-:S03]  /*3500*/  FADD R4, R4, R7 ;  /* 0x0000000704047221 */ /* 0x008fc60000000000 */
[----:B------:R-:W-:Y:S01]  /*3510*/  FMUL R8, R11, R8 ;  /* 0x000000080b087220 */ /* 0x000fe20000400000 */
[----:B------:R-:W-:-:S03]  /*3520*/  FFMA R11, R6, R9, R5 ;  /* 0x00000009060b7223 */ /* 0x000fc60000000005 */
[----:B------:R-:W-:Y:S02]  /*3530*/  FFMA R9, R9, R8, R4 ;  /* 0x0000000809097223 */ /* 0x000fe40000000004 */
[----:B------:R-:W-:Y:S04]  /*3540*/  @!P3 STS [R20], R11 ;  /* 0x0000000b1400b388 */ /* 0x000fe80000000800 */
[----:B------:R-:W-:Y:S04]  /*3550*/  @!P3 STS [R20+0x40], R9 ;  /* 0x000040091400b388 */ /* 0x000fe80000000800 */
[----:B------:R-:W-:Y:S06]  /*3560*/  BAR.SYNC.DEFER_BLOCKING 0x0 ;  /* 0x0000000000007b1d */ /* 0x000fec0000010000 */
[----:B------:R-:W0:Y:S04]  /*3570*/  @!P1 LDS R10, [R0.X4+0x80] ;  /* 0x00008000000a9984 */ /* 0x000e280000004800 */
[----:B------:R-:W1:Y:S04]  /*3580*/  @!P1 LDS R19, [R0.X4] ;  /* 0x0000000000139984 */ /* 0x000e680000004800 */
[----:B------:R-:W-:Y:S04]  /*3590*/  @!P1 LDS R18, [R0.X4+0x40] ;  /* 0x0000400000129984 */ /* 0x000fe80000004800 */
[----:B0-----:R-:W0:Y:S04]  /*35a0*/  SHFL.BFLY PT, R7, R10, 0x2, 0x1f ;  /* 0x0c401f000a077f89 */ /* 0x001e2800000e0000 */
[----:B-1----:R-:W1:Y:S01]  /*35b0*/  SHFL.BFLY PT, R4, R19, 0x2, 0x1f ;  /* 0x0c401f0013047f89 */ /* 0x002e6200000e0000 */
[----:B0-----:R-:W-:-:S04]  /*35c0*/  FADD R6, R10, R7 ;  /* 0x000000070a067221 */ /* 0x001fc80000000000 */
[C---:B------:R-:W-:Y:S01]  /*35d0*/  FMUL R5, R6.reuse, 0.25 ;  /* 0x3e80000006057820 */ /* 0x040fe20000400000 */
[C---:B------:R-:W-:Y:S01]  /*35e0*/  FSETP.GEU.AND P1, PT, |R6|.reuse, 1.175494350822287508e-38, PT ;  /* 0x008000000600780b */ /* 0x040fe20003f2e200 */
[----:B------:R-:W0:Y:S01]  /*35f0*/  SHFL.BFLY PT, R11, R6, 0x1, 0x1f ;  /* 0x0c201f00060b7f89 */ /* 0x000e2200000e0000 */
[----:B------:R-:W-:Y:S01]  /*3600*/  FSETP.GT.AND P0, PT, |R6|, 8.50705917302346158658e+37, PT ;  /* 0x7e8000000600780b */ /* 0x000fe20003f04200 */
[----:B-1----:R-:W-:-:S03]  /*3610*/  FADD R4, -R19, R4 ;  /* 0x0000000413047221 */ /* 0x002fc60000000100 */
[----:B------:R-:W-:Y:S01]  /*3620*/  FSEL R8, R5, R6, P0 ;  /* 0x0000000605087208 */ /* 0x000fe20000000000 */
[----:B------:R-:W-:Y:S01]  /*3630*/  FMUL R9, R4, R4 ;  /* 0x0000000404097220 */ /* 0x000fe20000400000 */
[----:B------:R-:W1:Y:S03]  /*3640*/  SHFL.BFLY PT, R5, R18, 0x2, 0x1f ;  /* 0x0c401f0012057f89 */ /* 0x000e6600000e0000 */
[----:B------:R-:W-:Y:S02]  /*3650*/  FMUL R9, R10, R9 ;  /* 0x000000090a097220 */ /* 0x000fe40000400000 */
[----:B------:R-:W-:Y:S02]  /*3660*/  @!P1 FMUL R8, R8, 16777216 ;  /* 0x4b80000008089820 */ /* 0x000fe40000400000 */
[----:B------:R-:W-:Y:S01]  /*3670*/  @P0 FMUL R7, R7, 0.25 ;  /* 0x3e80000007070820 */ /* 0x000fe20000400000 */
[----:B------:R-:W-:-:S03]  /*3680*/  FSETP.NEU.AND P0, PT, R6, RZ, PT ;  /* 0x000000ff0600720b */ /* 0x000fc60003f0d000 */
[----:B------:R-:W2:Y:S01]  /*3690*/  MUFU.RCP R8, R8 ;  /* 0x0000000800087308 */ /* 0x000ea20000001000 */
[----:B------:R-:W-:Y:S01]  /*36a0*/  @!P1 FMUL R7, R7, 16777216 ;  /* 0x4b80000007079820 */ /* 0x000fe20000400000 */
[----:B0-----:R-:W-:-:S04]  /*36b0*/  FADD R21, R6, R11 ;  /* 0x0000000b06157221 */ /* 0x001fc80000000000 */
[C---:B------:R-:W-:Y:S01]  /*36c0*/  FMUL R20, R21.reuse, 0.25 ;  /* 0x3e80000015147820 */ /* 0x040fe20000400000 */
[----:B------:R-:W-:Y:S01]  /*36d0*/  FSETP.GEU.AND P1, PT, |R21|, 1.175494350822287508e-38, PT ;  /* 0x008000001500780b */ /* 0x000fe20003f2e200 */
[----:B-1----:R-:W-:Y:S01]  /*36e0*/  FADD R18, R18, R5 ;  /* 0x0000000512127221 */ /* 0x002fe20000000000 */
[----:B--2---:R-:W-:-:S05]  /*36f0*/  FMUL R7, R8, R7 ;  /* 0x0000000708077220 */ /* 0x004fca0000400000 */
[----:B------:R-:W-:Y:S02]  /*3700*/  FSEL R7, R7, RZ, P0 ;  /* 0x000000ff07077208 */ /* 0x000fe40000000000 */
[----:B------:R-:W-:-:S03]  /*3710*/  FSETP.GT.AND P0, PT, |R21|, 8.50705917302346158658e+37, PT ;  /* 0x7e8000001500780b */ /* 0x000fc60003f04200 */
[----:B------:R-:W-:Y:S01]  /*3720*/  FFMA R4, R4, R7, R19 ;  /* 0x0000000704047223 */ /* 0x000fe20000000013 */
[----:B------:R-:W-:Y:S01]  /*3730*/  FSEL R20, R20, R21, P0 ;  /* 0x0000001514147208 */ /* 0x000fe20000000000 */
[----:B------:R-:W-:-:S03]  /*3740*/  FFMA R9, R7, R9, R18 ;  /* 0x0000000907097223 */ /* 0x000fc60000000012 */
[----:B------:R-:W0:Y:S01]  /*3750*/  SHFL.BFLY PT, R5, R4, 0x1, 0x1f ;  /* 0x0c201f0004057f89 */ /* 0x000e2200000e0000 */
[----:B------:R-:W-:-:S03]  /*3760*/  @!P1 FMUL R20, R20, 16777216 ;  /* 0x4b80000014149820 */ /* 0x000fc60000400000 */
[----:B------:R-:W1:Y:S01]  /*3770*/  SHFL.BFLY PT, R8, R9, 0x1, 0x1f ;  /* 0x0c201f0009087f89 */ /* 0x000e6200000e0000 */
[----:B------:R-:W-:Y:S01]  /*3780*/  @P0 FMUL R11, R11, 0.25 ;  /* 0x3e8000000b0b0820 */ /* 0x000fe20000400000 */
[----:B------:R-:W-:Y:S01]  /*3790*/  ISETP.NE.AND P0, PT, R43, RZ, PT ;  /* 0x000000ff2b00720c */ /* 0x000fe20003f05270 */
[----:B------:R-:W2:Y:S02]  /*37a0*/  MUFU.RCP R20, R20 ;  /* 0x0000001400147308 */ /* 0x000ea40000001000 */
[----:B------:R-:W-:Y:S01]  /*37b0*/  @!P1 FMUL R11, R11, 16777216 ;  /* 0x4b8000000b0b9820 */ /* 0x000fe20000400000 */
[----:B------:R-:W-:Y:S02]  /*37c0*/  FSETP.NEU.AND P1, PT, R21, RZ, PT ;  /* 0x000000ff1500720b */ /* 0x000fe40003f2d000 */
[----:B------:R-:W-:Y:S01]  /*37d0*/  ISETP.LT.AND P0, PT, R0, 0x10, !P0 ;  /* 0x000000100000780c */ /* 0x000fe20004701270 */
[----:B--2---:R-:W-:Y:S01]  /*37e0*/  FMUL R11, R20, R11 ;  /* 0x0000000b140b7220 */ /* 0x004fe20000400000 */
[----:B0-----:R-:W-:-:S11]  /*37f0*/  FADD R5, -R4, R5 ;  /* 0x0000000504057221 */ /* 0x001fd60000000100 */
[----:B------:R-:W-:Y:S01]  /*3800*/  @P0 STS [R0.X4+0x80], R21 ;  /* 0x0000801500000388 */ /* 0x000fe20000004800 */
[----:B------:R-:W-:Y:S01]  /*3810*/  FMUL R7, R5, R5 ;  /* 0x0000000505077220 */ /* 0x000fe20000400000 */
[----:B------:R-:W-:Y:S01]  /*3820*/  FSEL R11, R11, RZ, P1 ;  /* 0x000000ff0b0b7208 */ /* 0x000fe20000800000 */
[----:B-1----:R-:W-:Y:S02]  /*3830*/  FADD R8, R9, R8 ;  /* 0x0000000809087221 */ /* 0x002fe40000000000 */
[----:B------:R-:W-:Y:S01]  /*3840*/  FMUL R7, R6, R7 ;  /* 0x0000000706077220 */ /* 0x000fe20000400000 */
[----:B------:R-:W-:Y:S01]  /*3850*/  SHF.R.U32.HI R6, RZ, 0x7, R14 ;  /* 0x00000007ff067819 */ /* 0x000fe2000001160e */
[----:B------:R-:W-:Y:S02]  /*3860*/  FFMA R5, R5, R11, R4 ;  /* 0x0000000b05057223 */ /* 0x000fe40000000004 */
[----:B------:R-:W-:Y:S01]  /*3870*/  FFMA R7, R11, R7, R8 ;  /* 0x000000070b077223 */ /* 0x000fe20000000008 */
[----:B------:R-:W-:Y:S01]  /*3880*/  IMAD.MOV.U32 R11, RZ, RZ, 0x39aaaaab ;  /* 0x39aaaaabff0b7424 */ /* 0x000fe200078e00ff */
[----:B------:R-:W-:Y:S01]  /*3890*/  LOP3.LUT R9, R6, 0x10, RZ, 0xc0, !PT ;  /* 0x0000001006097812 */ /* 0x000fe200078ec0ff */
[----:B------:R0:W-:Y:S01]  /*38a0*/  @P0 STS [R0.X4], R5 ;  /* 0x0000000500000388 */ /* 0x0001e20000004800 */
[----:B------:R-:W-:-:S03]  /*38b0*/  IMAD.SHL.U32 R6, R45, 0x4, RZ ;  /* 0x000000042d067824 */ /* 0x000fc600078e00ff */
[----:B------:R-:W-:Y:S01]  /*38c0*/  @P0 STS [R0.X4+0x40], R7 ;  /* 0x0000400700000388 */ /* 0x000fe20000004800 */
[----:B------:R-:W-:Y:S02]  /*38d0*/  IMAD R44, R44, 0x2, R9 ;  /* 0x000000022c2c7824 */ /* 0x000fe400078e0209 */
[----:B------:R-:W-:Y:S01]  /*38e0*/  IMAD R81, R45, -0x2, R6 ;  /* 0xfffffffe2d517824 */ /* 0x000fe200078e0206 */
[----:B------:R-:W-:Y:S01]  /*38f0*/  BAR.SYNC.DEFER_BLOCKING 0x0 ;  /* 0x0000000000007b1d */ /* 0x000fe20000010000 */
[----:B0-----:R-:W-:-:S04]  /*3900*/  SHF.R.U32.HI R5, RZ, 0x9, R2 ;  /* 0x00000009ff057819 */ /* 0x001fc80000011602 */
[----:B------:R-:W-:-:S04]  /*3910*/  LOP3.LUT R5, R5, 0xc, RZ, 0xc0, !PT ;  /* 0x0000000c05057812 */ /* 0x000fc800078ec0ff */
[----:B------:R-:W-:Y:S01]  /*3920*/  LOP3.LUT R80, R5, 0x1ff0, R2, 0xf8, !PT ;  /* 0x00001ff005507812 */ /* 0x000fe200078ef802 */
[----:B------:R-:W-:Y:S01]  /*3930*/  IMAD.IADD R79, R79, 0x1, R5 ;  /* 0x000000014f4f7824 */ /* 0x000fe200078e0205 */
[----:B------:R-:W0:Y:S04]  /*3940*/  LDS R4, [R17.X16+0x40] ;  /* 0x0000400011047984 */ /* 0x000e28000000c800 */
[----:B------:R1:W2:Y:S01]  /*3950*/  LDS R54, [R17.X16] ;  /* 0x0000000011367984 */ /* 0x0002a2000000c800 */
[----:B0-----:R-:W-:-:S04]  /*3960*/  FFMA R4, R4, R11, 9.9999999747524270788e-07 ;  /* 0x358637bd04047423 */ /* 0x001fc8000000000b */
[----:B--2---:R1:W0:Y:S03]  /*3970*/  MUFU.RSQ R74, R4 ;  /* 0x00000004004a7308 */ /* 0x0042260000001400 */
.L_x_4:
[----:B------:R-:W-:Y:S01]  /*3980*/  LOP3.LUT R5, R63, 0x7f0, R2, 0xf8, !PT ;  /* 0x000007f03f057812 */ /* 0x000fe200078ef802 */
[----:B------:R-:W-:Y:S01]  /*3990*/  IMAD.MOV.U32 R50, RZ, RZ, 0x2 ;  /* 0x00000002ff327424 */ /* 0x000fe200078e00ff */
[----:B------:R-:W-:Y:S01]  /*39a0*/  CS2R R20, SRZ ;  /* 0x0000000000147805 */ /* 0x000fe2000001ff00 */
[----:B------:R-:W-:Y:S01]  /*39b0*/  CS2R R22, SRZ ;  /* 0x0000000000167805 */ /* 0x000fe2000001ff00 */
[----:B------:R-:W-:Y:S01]  /*39c0*/  ISETP.LT.U32.AND P0, PT, R5, 0xc00, PT ;  /* 0x00000c000500780c */ /* 0x000fe20003f01070 */
[----:B------:R-:W-:Y:S01]  /*39d0*/  IMAD R5, R12, 0xc00, R5 ;  /* 0x00000c000c057824 */ /* 0x000fe200078e0205 */
[----:B------:R-:W-:Y:S01]  /*39e0*/  CS2R R24, SRZ ;  /* 0x0000000000187805 */ /* 0x000fe2000001ff00 */
[----:B------:R-:W-:Y:S01]  /*39f0*/  IMAD.IADD R7, R16, 0x1, R63 ;  /* 0x0000000110077824 */ /* 0x000fe200078e023f */
[----:B------:R-:W-:Y:S01]  /*3a00*/  ISETP.LT.U32.AND.EX P0, PT, R51, RZ, !P2, P0 ;  /* 0x000000ff3300720c */ /* 0x000fe20005701100 */
[----:B-1----:R-:W-:Y:S01]  /*3a10*/  IMAD.WIDE R4, R5, R50, c[0x0][0x160] ;  /* 0x0000580005047625 */ /* 0x002fe200078e0232 */
[----:B------:R-:W-:-:S03]  /*3a20*/  CS2R R26, SRZ ;  /* 0x00000000001a7805 */ /* 0x000fc6000001ff00 */
[----:B------:R-:W-:-:S08]  /*3a30*/  IMAD.WIDE R6, R7, R50, c[0x0][0x160] ;  /* 0x0000580007067625 */ /* 0x000fd000078e0232 */
[----:B------:R1:W2:Y:S04]  /*3a40*/  @P0 LDG.E.EF.128 R20, [R4.64] ;  /* 0x0000000604140981 */ /* 0x0002a8000c0e1d00 */
[----:B------:R3:W4:Y:S01]  /*3a50*/  @P0 LDG.E.EF.128 R24, [R6.64] ;  /* 0x0000000606180981 */ /* 0x000722000c0e1d00 */
[----:B------:R-:W-:Y:S01]  /*3a60*/  LOP3.LUT R8, R63, 0x7fc, R13, 0xf8, !PT ;  /* 0x000007fc3f087812 */ /* 0x000fe200078ef80d */
[----:B------:R-:W-:-:S03]  /*3a70*/  CS2R R18, SRZ ;  /* 0x0000000000127805 */ /* 0x000fc6000001ff00 */
[C---:B------:R-:W-:Y:S01]  /*3a80*/  ISETP.GE.U32.AND P0, PT, R8.reuse, 0xc00, PT ;  /* 0x00000c000800780c */ /* 0x040fe20003f06070 */
[----:B-1----:R-:W-:Y:S01]  /*3a90*/  CS2R R4, SRZ ;  /* 0x0000000000047805 */ /* 0x002fe2000001ff00 */
[C---:B------:R-:W-:Y:S02]  /*3aa0*/  LEA R30, P4, R8.reuse, c[0x0][0x170], 0x1 ;  /* 0x00005c00081e7a11 */ /* 0x040fe400078808ff */
[----:B------:R-:W-:Y:S01]  /*3ab0*/  ISETP.GE.U32.AND.EX P0, PT, R51, RZ, PT, P0 ;  /* 0x000000ff3300720c */ /* 0x000fe20003f06100 */
[----:B---3--:R-:W-:Y:S01]  /*3ac0*/  CS2R R6, SRZ ;  /* 0x0000000000067805 */ /* 0x008fe2000001ff00 */
[C---:B------:R-:W-:Y:S02]  /*3ad0*/  LEA.HI.X R31, R8.reuse, c[0x0][0x174], R51, 0x1, P4 ;  /* 0x00005d00081f7a11 */ /* 0x040fe400020f0c33 */
[----:B------:R-:W-:Y:S01]  /*3ae0*/  LEA R28, P1, R8, c[0x0][0x168], 0x2 ;  /* 0x00005a00081c7a11 */ /* 0x000fe200078210ff */
[----:B------:R-:W-:-:S03]  /*3af0*/  CS2R R40, SRZ ;  /* 0x0000000000287805 */ /* 0x000fc6000001ff00 */
[----:B------:R-:W-:-:S05]  /*3b00*/  LEA.HI.X R29, R8, c[0x0][0x16c], R51, 0x2, P1 ;  /* 0x00005b00081d7a11 */ /* 0x000fca00008f1433 */
[----:B------:R1:W3:Y:S01]  /*3b10*/  @!P0 LDG.E.EL.64 R18, [R30.64+0x1800] ;  /* 0x001800061e128981 */ /* 0x0002e2000c2e1b00 */
[----:B------:R-:W-:-:S03]  /*3b20*/  CS2R R8, SRZ ;  /* 0x0000000000087805 */ /* 0x000fc6000001ff00 */
[----:B------:R5:W3:Y:S01]  /*3b30*/  @!P0 LDG.E.EL.128 R4, [R28.64+0x3000] ;  /* 0x003000061c048981 */ /* 0x000ae2000c2e1d00 */
[----:B------:R-:W-:-:S03]  /*3b40*/  CS2R R10, SRZ ;  /* 0x00000000000a7805 */ /* 0x000fc6000001ff00 */
[----:B------:R1:W3:Y:S04]  /*3b50*/  @!P0 LDG.E.EL.64 R40, [R30.64] ;  /* 0x000000061e288981 */ /* 0x0002e8000c2e1b00 */
[----:B------:R5:W3:Y:S01]  /*3b60*/  @!P0 LDG.E.EL.128 R8, [R28.64] ;  /* 0x000000061c088981 */ /* 0x000ae2000c2e1d00 */
[----:B------:R-:W-:Y:S02]  /*3b70*/  ISETP.LT.AND P0, PT, R3, 0x1010, !P0 ;  /* 0x000010100300780c */ /* 0x000fe40004701270 */
[----:B------:R-:W-:Y:S02]  /*3b80*/  FSETP.NAN.AND P1, PT, R77, R77, PT ;  /* 0x0000004d4d00720b */ /* 0x000fe40003f28000 */
[----:B------:R-:W-:Y:S02]  /*3b90*/  FSETP.NAN.AND P4, PT, R48, R48, PT ;  /* 0x000000303000720b */ /* 0x000fe40003f88000 */
[----:B------:R-:W-:Y:S01]  /*3ba0*/  LOP3.LUT R63, R63, 0x7f8, R14, 0xf8, !PT ;  /* 0x000007f83f3f7812 */ /* 0x000fe200078ef80e */
[----:B------:R-:W-:Y:S01]  /*3bb0*/  BAR.SYNC.DEFER_BLOCKING 0x0 ;  /* 0x0000000000007b1d */ /* 0x000fe20000010000 */
[C---:B--2---:R-:W-:Y:S01]  /*3bc0*/  PRMT R32, R20.reuse, 0x7632, R32 ;  /* 0x0000763214207816 */ /* 0x044fe20000000020 */
[----:B------:R-:W-:Y:S01]  /*3bd0*/  IMAD.U32 R33, R20, 0x10000, RZ ;  /* 0x0001000014217824 */ /* 0x000fe200078e00ff */
[C---:B------:R-:W-:Y:S01]  /*3be0*/  PRMT R20, R21.reuse, 0x7632, R20 ;  /* 0x0000763215147816 */ /* 0x040fe20000000014 */
[----:B------:R-:W-:Y:S01]  /*3bf0*/  IMAD.U32 R37, R21, 0x10000, RZ ;  /* 0x0001000015257824 */ /* 0x000fe200078e00ff */
[C---:B------:R-:W-:Y:S01]  /*3c00*/  PRMT R21, R22.reuse, 0x7632, R21 ;  /* 0x0000763216157816 */ /* 0x040fe20000000015 */
[----:B-1----:R-:W-:Y:S01]  /*3c10*/  IMAD.U32 R31, R22, 0x10000, RZ ;  /* 0x00010000161f7824 */ /* 0x002fe200078e00ff */
[C---:B------:R-:W-:Y:S01]  /*3c20*/  PRMT R22, R23.reuse, 0x7632, R22 ;  /* 0x0000763217167816 */ /* 0x040fe20000000016 */
[----:B------:R-:W-:Y:S01]  /*3c30*/  IMAD.U32 R89, R23, 0x10000, RZ ;  /* 0x0001000017597824 */ /* 0x000fe200078e00ff */
[C---:B----4-:R-:W-:Y:S01]  /*3c40*/  PRMT R23, R24.reuse, 0x7632, R23 ;  /* 0x0000763218177816 */ /* 0x050fe20000000017 */
[----:B------:R-:W-:Y:S01]  /*3c50*/  IMAD.U32 R93, R24, 0x10000, RZ ;  /* 0x00010000185d7824 */ /* 0x000fe200078e00ff */
[C---:B------:R-:W-:Y:S01]  /*3c60*/  PRMT R24, R25.reuse, 0x7632, R24 ;  /* 0x0000763219187816 */ /* 0x040fe20000000018 */
[----:B------:R-:W-:Y:S01]  /*3c70*/  IMAD.U32 R97, R25, 0x10000, RZ ;  /* 0x0001000019617824 */ /* 0x000fe200078e00ff */
[C---:B------:R-:W-:Y:S01]  /*3c80*/  PRMT R25, R26.reuse, 0x7632, R25 ;  /* 0x000076321a197816 */ /* 0x040fe20000000019 */
[----:B------:R-:W-:Y:S01]  /*3c90*/  IMAD.U32 R103, R26, 0x10000, RZ ;  /* 0x000100001a677824 */ /* 0x000fe200078e00ff */
[----:B------:R-:W-:Y:S01]  /*3ca0*/  PRMT R26, R27, 0x7632, R26 ;  /* 0x000076321b1a7816 */ /* 0x000fe2000000001a */
[----:B-----5:R-:W-:Y:S01]  /*3cb0*/  FADD R29, -R54, R37 ;  /* 0x00000025361d7221 */ /* 0x020fe20000000100 */
[----:B------:R-:W-:Y:S01]  /*3cc0*/  IMAD.U32 R35, R32, 0x10000, RZ ;  /* 0x0001000020237824 */ /* 0x000fe200078e00ff */
[----:B------:R-:W-:Y:S01]  /*3cd0*/  FADD R37, -R54, R93 ;  /* 0x0000005d36257221 */ /* 0x000fe20000000100 */
[----:B------:R-:W-:Y:S01]  /*3ce0*/  IMAD.U32 R39, R20, 0x10000, RZ ;  /* 0x0001000014277824 */ /* 0x000fe200078e00ff */
[C---:B------:R-:W-:Y:S01]  /*3cf0*/  FADD R93, -R54.reuse, R103 ;  /* 0x00000067365d7221 */ /* 0x040fe20000000100 */
[----:B------:R-:W-:Y:S01]  /*3d00*/  IMAD.U32 R91, R21, 0x10000, RZ ;  /* 0x00010000155b7824 */ /* 0x000fe200078e00ff */
[----:B------:R-:W-:Y:S01]  /*3d10*/  FADD R21, -R54, R35 ;  /* 0x0000002336157221 */ /* 0x000fe20000000100 */
[----:B------:R-:W-:Y:S01]  /*3d20*/  IMAD.U32 R95, R22, 0x10000, RZ ;  /* 0x00010000165f7824 */ /* 0x000fe200078e00ff */
[C---:B------:R-:W-:Y:S01]  /*3d30*/  FADD R31, -R54.reuse, R31 ;  /* 0x0000001f361f7221 */ /* 0x040fe20000000100 */
[----:B------:R-:W-:Y:S01]  /*3d40*/  IMAD.U32 R99, R23, 0x10000, RZ ;  /* 0x0001000017637824 */ /* 0x000fe200078e00ff */
[C---:B------:R-:W-:Y:S01]  /*3d50*/  FADD R23, -R54.reuse, R39 ;  /* 0x0000002736177221 */ /* 0x040fe20000000100 */
        /* <DEDUP_REMOVED lines=8> */
[C---:B------:R-:W-:Y:S01]  /*3de0*/  FADD R35, -R54.reuse, R95 ;  /* 0x0000005f36237221 */ /* 0x040fe20000000100 */
[C---:B------:R-:W-:Y:S01]  /*3df0*/  FADD R39, -R54.reuse, R99 ;  /* 0x0000006336277221 */ /* 0x040fe20000000100 */
[C---:B------:R-:W-:Y:S01]  /*3e00*/  FADD R97, -R54.reuse, R107 ;  /* 0x0000006b36617221 */ /* 0x040fe20000000100 */
[C---:B------:R-:W-:Y:S01]  /*3e10*/  FADD R91, -R54.reuse, R101 ;  /* 0x00000065365b7221 */ /* 0x040fe20000000100 */
[C---:B------:R-:W-:Y:S01]  /*3e20*/  FADD R95, -R54.reuse, R105 ;  /* 0x00000069365f7221 */ /* 0x040fe20000000100 */
[----:B------:R-:W-:Y:S01]  /*3e30*/  FADD R99, -R54, R103 ;  /* 0x0000006736637221 */ /* 0x000fe20000000100 */
[C---:B0-----:R-:W-:Y:S01]  /*3e40*/  FMUL R20, R74.reuse, R27 ;  /* 0x0000001b4a147220 */ /* 0x041fe20000400000 */
[C---:B------:R-:W-:Y:S01]  /*3e50*/  FMUL R22, R74.reuse, R29 ;  /* 0x0000001d4a167220 */ /* 0x040fe20000400000 */
        /* <DEDUP_REMOVED lines=13> */
[----:B------:R-:W-:Y:S01]  /*3f30*/  FMUL R35, R74, R99 ;  /* 0x000000634a237220 */ /* 0x000fe20000400000 */
[----:B------:R0:W-:Y:S01]  /*3f40*/  STS.128 [R80.X4], R20 ;  /* 0x0000001450007388 */ /* 0x0001e20000004c00 */
[C---:B---3--:R-:W-:Y:S01]  /*3f50*/  IMAD.U32 R91, R19.reuse, 0x10000, RZ ;  /* 0x00010000135b7824 */ /* 0x048fe200078e00ff */
[C---:B------:R-:W-:Y:S01]  /*3f60*/  PRMT R88, R18.reuse, 0x7632, R88 ;  /* 0x0000763212587816 */ /* 0x040fe20000000058 */
[----:B------:R-:W-:Y:S01]  /*3f70*/  IMAD.U32 R89, R18, 0x10000, RZ ;  /* 0x0001000012597824 */ /* 0x000fe200078e00ff */
[----:B------:R1:W-:Y:S01]  /*3f80*/  STS.128 [R79.X4+0x10], R24 ;  /* 0x000010184f007388 */ /* 0x0003e20000004c00 */
[----:B------:R-:W-:Y:S01]  /*3f90*/  PRMT R19, R19, 0x7632, R19 ;  /* 0x0000763213137816 */ /* 0x000fe20000000013 */
[----:B------:R-:W-:Y:S01]  /*3fa0*/  FADD R91, R91, R6 ;  /* 0x000000065b5b7221 */ /* 0x000fe20000000000 */
[----:B------:R-:W-:Y:S01]  /*3fb0*/  FADD R89, R89, R4 ;  /* 0x0000000459597221 */ /* 0x000fe20000000000 */
[----:B------:R2:W-:Y:S01]  /*3fc0*/  STS.128 [R79.X4+0x20], R28 ;  /* 0x0000201c4f007388 */ /* 0x0005e20000004c00 */
[----:B------:R-:W-:Y:S01]  /*3fd0*/  PRMT R18, R41, 0x7632, R18 ;  /* 0x0000763229127816 */ /* 0x000fe20000000012 */
[----:B------:R-:W-:Y:S01]  /*3fe0*/  IMAD.U32 R88, R88, 0x10000, RZ ;  /* 0x0001000058587824 */ /* 0x000fe200078e00ff */
[----:B------:R-:W-:Y:S01]  /*3ff0*/  PRMT R4, R40, 0x7632, R4 ;  /* 0x0000763228047816 */ /* 0x000fe20000000004 */
[----:B------:R-:W-:Y:S01]  /*4000*/  STS.128 [R79.X4+0x30], R32 ;  /* 0x000030204f007388 */ /* 0x000fe20000004c00 */
[----:B------:R-:W-:Y:S01]  /*4010*/  IMAD.U32 R6, R19, 0x10000, RZ ;  /* 0x0001000013067824 */ /* 0x000fe200078e00ff */
[----:B------:R-:W-:Y:S01]  /*4020*/  FADD R88, R88, R5 ;  /* 0x0000000558587221 */ /* 0x000fe20000000000 */
[----:B------:R-:W-:Y:S01]  /*4030*/  IMAD.U32 R5, R40, 0x10000, RZ ;  /* 0x0001000028057824 */ /* 0x000fe200078e00ff */
[----:B------:R-:W-:Y:S01]  /*4040*/  BAR.SYNC.DEFER_BLOCKING 0x0 ;  /* 0x0000000000007b1d */ /* 0x000fe20000010000 */
[----:B0-----:R-:W-:Y:S01]  /*4050*/  IMAD.U32 R22, R18, 0x10000, RZ ;  /* 0x0001000012167824 */ /* 0x001fe200078e00ff */
[----:B------:R-:W-:Y:S01]  /*4060*/  FADD R6, R6, R7 ;  /* 0x0000000706067221 */ /* 0x000fe20000000000 */
[----:B------:R-:W-:Y:S01]  /*4070*/  IMAD.U32 R4, R4, 0x10000, RZ ;  /* 0x0001000004047824 */ /* 0x000fe200078e00ff */
[----:B------:R-:W-:Y:S01]  /*4080*/  FADD R20, R5, R8 ;  /* 0x0000000805147221 */ /* 0x000fe20000000000 */
[----:B------:R-:W-:Y:S01]  /*4090*/  FADD R89, R89, 1 ;  /* 0x3f80000059597421 */ /* 0x000fe20000000000 */
[----:B-1----:R-:W-:Y:S01]  /*40a0*/  FADD R26, R6, 1 ;  /* 0x3f800000061a7421 */ /* 0x002fe20000000000 */
[----:B------:R-:W-:Y:S01]  /*40b0*/  FADD R18, R4, R9 ;  /* 0x0000000904127221 */ /* 0x000fe20000000000 */
[----:B--2---:R-:W-:Y:S01]  /*40c0*/  FADD R28, R22, R11 ;  /* 0x0000000b161c7221 */ /* 0x004fe20000000000 */
[----:B------:R-:W-:Y:S01]  /*40d0*/  IMAD.U32 R19, R41, 0x10000, RZ ;  /* 0x0001000029137824 */ /* 0x000fe200078e00ff */
[----:B------:R-:W-:Y:S01]  /*40e0*/  FADD R88, R88, 1 ;  /* 0x3f80000058587421 */ /* 0x000fe20000000000 */
[----:B------:R-:W-:-:S02]  /*40f0*/  FADD R91, R91, 1 ;  /* 0x3f8000005b5b7421 */ /* 0x000fc40000000000 */
[----:B------:R-:W-:Y:S01]  /*4100*/  FADD R19, R19, R10 ;  /* 0x0000000a13137221 */ /* 0x000fe20000000000 */
[----:B------:R-:W0:Y:S04]  /*4110*/  LDS.128 R36, [R45.X4+0x6030] ;  /* 0x006030002d247984 */ /* 0x000e280000004c00 */
[----:B------:R-:W1:Y:S01]  /*4120*/  LDS.128 R4, [R45.X4] ;  /* 0x000000002d047984 */ /* 0x000e620000004c00 */
[----:B0-----:R-:W-:Y:S01]  /*4130*/  FFMA R39, R39, R26, R28 ;  /* 0x0000001a27277223 */ /* 0x001fe2000000001c */
[----:B------:R-:W-:Y:S01]  /*4140*/  FFMA R36, R36, R89, R20 ;  /* 0x0000005924247223 */ /* 0x000fe20000000014 */
[-CC-:B------:R-:W-:Y:S01]  /*4150*/  FFMA R37, R37, R88.reuse, R18.reuse ;  /* 0x0000005825257223 */ /* 0x180fe20000000012 */
[----:B------:R-:W-:Y:S01]  /*4160*/  FFMA R38, R38, R91, R19 ;  /* 0x0000005b26267223 */ /* 0x000fe20000000013 */
[----:B-1----:R-:W-:Y:S01]  /*4170*/  FFMA R24, R5, R88, R18 ;  /* 0x0000005805187223 */ /* 0x002fe20000000012 */
[----:B------:R-:W-:Y:S01]  /*4180*/  FSETP.GEU.AND P6, PT, R77, R39, PT ;  /* 0x000000274d00720b */ /* 0x000fe20003fce000 */
[----:B------:R-:W-:Y:S01]  /*4190*/  FFMA R25, R7, R26, R28 ;  /* 0x0000001a07197223 */ /* 0x000fe2000000001c */
[----:B------:R-:W-:-:S02]  /*41a0*/  FSETP.GEU.AND P5, PT, R48, R36, PT ;  /* 0x000000243000720b */ /* 0x000fc40003fae000 */
[C---:B------:R-:W-:Y:S02]  /*41b0*/  FSEL R8, R77.reuse, R39, !P6 ;  /* 0x000000274d087208 */ /* 0x040fe40007000000 */
[----:B------:R-:W-:Y:S02]  /*41c0*/  FSEL R9, R48, R36, !P5 ;  /* 0x0000002430097208 */ /* 0x000fe40006800000 */
[----:B------:R-:W-:Y:S02]  /*41d0*/  @P0 FSEL R77, R77, R8, P1 ;  /* 0x000000084d4d0208 */ /* 0x000fe40000800000 */
[----:B------:R-:W-:Y:S02]  /*41e0*/  FSETP.GEU.AND P1, PT, R53, R37, PT ;  /* 0x000000253500720b */ /* 0x000fe40003f2e000 */
[----:B------:R-:W-:Y:S02]  /*41f0*/  FSETP.GEU.AND P6, PT, R76, R38, PT ;  /* 0x000000264c00720b */ /* 0x000fe40003fce000 */
[----:B------:R-:W-:-:S02]  /*4200*/  FSETP.GT.AND P5, PT, R49, R36, PT ;  /* 0x000000243100720b */ /* 0x000fc40003fa4000 */
[----:B------:R-:W-:Y:S02]  /*4210*/  @P0 FSEL R48, R48, R9, P4 ;  /* 0x0000000930300208 */ /* 0x000fe40002000000 */
[----:B------:R-:W-:Y:S02]  /*4220*/  FSEL R8, R53, R37, !P1 ;  /* 0x0000002535087208 */ /* 0x000fe40004800000 */
[C---:B------:R-:W-:Y:S02]  /*4230*/  FSEL R9, R76.reuse, R38, !P6 ;  /* 0x000000264c097208 */ /* 0x040fe40007000000 */
[----:B------:R-:W-:Y:S02]  /*4240*/  FSEL R10, R49, R36, P5 ;  /* 0x00000024310a7208 */ /* 0x000fe40002800000 */
[----:B------:R-:W-:Y:S02]  /*4250*/  FSETP.NAN.AND P4, PT, R53, R53, PT ;  /* 0x000000353500720b */ /* 0x000fe40003f88000 */
[----:B------:R-:W-:-:S02]  /*4260*/  FSETP.NAN.AND P1, PT, R76, R76, PT ;  /* 0x0000004c4c00720b */ /* 0x000fc40003f28000 */
[----:B------:R-:W-:Y:S02]  /*4270*/  FSETP.NAN.AND P6, PT, R49, R49, PT ;  /* 0x000000313100720b */ /* 0x000fe40003fc8000 */
[----:B------:R-:W-:Y:S02]  /*4280*/  @P0 FSEL R53, R53, R8, P4 ;  /* 0x0000000835350208 */ /* 0x000fe40002000000 */
[----:B------:R-:W-:Y:S02]  /*4290*/  @P0 FSEL R76, R76, R9, P1 ;  /* 0x000000094c4c0208 */ /* 0x000fe40000800000 */
[----:B------:R-:W-:Y:S02]  /*42a0*/  @P0 FSEL R49, R49, R10, P6 ;  /* 0x0000000a31310208 */ /* 0x000fe40003000000 */
[----:B------:R-:W0:Y:S01]  /*42b0*/  LDS.128 R8, [R45.X4+0x2010] ;  /* 0x002010002d087984 */ /* 0x000e220000004c00 */
[----:B------:R-:W-:Y:S02]  /*42c0*/  FSETP.GT.AND P6, PT, R66, R39, PT ;  /* 0x000000274200720b */ /* 0x000fe40003fc4000 */
[----:B------:R-:W-:-:S02]  /*42d0*/  FSETP.GT.AND P5, PT, R58, R37, PT ;  /* 0x000000253a00720b */ /* 0x000fc40003fa4000 */
[C---:B------:R-:W-:Y:S02]  /*42e0*/  FSETP.NAN.AND P1, PT, R66.reuse, R66, PT ;  /* 0x000000424200720b */ /* 0x040fe40003f28000 */
[----:B------:R-:W-:Y:S02]  /*42f0*/  FSEL R21, R66, R39, P6 ;  /* 0x0000002742157208 */ /* 0x000fe40003000000 */
[C---:B------:R-:W-:Y:S02]  /*4300*/  FSETP.NAN.AND P4, PT, R58.reuse, R58, PT ;  /* 0x0000003a3a00720b */ /* 0x040fe40003f88000 */
[----:B------:R-:W-:Y:S02]  /*4310*/  FSEL R23, R58, R37, P5 ;  /* 0x000000253a177208 */ /* 0x000fe40002800000 */
[----:B------:R-:W-:Y:S01]  /*4320*/  @P0 FSEL R66, R66, R21, P1 ;  /* 0x0000001542420208 */ /* 0x000fe20000800000 */
[----:B------:R-:W-:Y:S01]  /*4330*/  FFMA R21, R4, R89, R20 ;  /* 0x0000005904157223 */ /* 0x000fe20000000014 */
[----:B------:R-:W-:-:S02]  /*4340*/  FSETP.GT.AND P5, PT, R65, R38, PT ;  /* 0x000000264100720b */ /* 0x000fc40003fa4000 */
[----:B------:R-:W-:Y:S02]  /*4350*/  @P0 FSEL R58, R58, R23, P4 ;  /* 0x000000173a3a0208 */ /* 0x000fe40002000000 */
[----:B------:R-:W-:Y:S02]  /*4360*/  FSEL R22, R65, R38, P5 ;  /* 0x0000002641167208 */ /* 0x000fe40002800000 */
[CC--:B------:R-:W-:Y:S02]  /*4370*/  FSETP.GEU.AND P4, PT, R55.reuse, R24.reuse, PT ;  /* 0x000000183700720b */ /* 0x0c0fe40003f8e000 */
[C---:B------:R-:W-:Y:S02]  /*4380*/  FSETP.GEU.AND P5, PT, R52.reuse, R21, PT ;  /* 0x000000153400720b */ /* 0x040fe40003fae000 */
[----:B------:R-:W-:Y:S02]  /*4390*/  FSEL R4, R55, R24, !P4 ;  /* 0x0000001837047208 */ /* 0x000fe40006000000 */
[----:B------:R-:W-:-:S02]  /*43a0*/  FSETP.NAN.AND P4, PT, R52, R52, PT ;  /* 0x000000343400720b */ /* 0x000fc40003f88000 */
[C---:B------:R-:W-:Y:S02]  /*43b0*/  FSEL R5, R52.reuse, R21, !P5 ;  /* 0x0000001534057208 */ /* 0x040fe40006800000 */
[----:B------:R-:W-:Y:S02]  /*43c0*/  FSETP.NAN.AND P6, PT, R65, R65, PT ;  /* 0x000000414100720b */ /* 0x000fe40003fc8000 */
[----:B------:R-:W-:Y:S02]  /*43d0*/  FSETP.NAN.AND P1, PT, R55, R55, PT ;  /* 0x000000373700720b */ /* 0x000fe40003f28000 */
[----:B------:R-:W-:Y:S02]  /*43e0*/  @P0 FSEL R52, R52, R5, P4 ;  /* 0x0000000534340208 */ /* 0x000fe40002000000 */
[----:B------:R-:W-:Y:S01]  /*43f0*/  @P0 FSEL R65, R65, R22, P6 ;  /* 0x0000001641410208 */ /* 0x000fe20003000000 */
[--C-:B------:R-:W-:Y:S01]  /*4400*/  FFMA R22, R6, R91, R19.reuse ;  /* 0x0000005b06167223 */ /* 0x100fe20000000013 */
[----:B------:R-:W-:Y:S01]  /*4410*/  FSETP.GT.AND P4, PT, R57, R21, PT ;  /* 0x000000153900720b */ /* 0x000fe20003f84000 */
[----:B0-----:R-:W-:Y:S01]  /*4420*/  FFMA R23, R89, R8, R20 ;  /* 0x0000000859177223 */ /* 0x001fe20000000014 */
[----:B------:R-:W-:Y:S01]  /*4430*/  FSETP.GT.AND P5, PT, R60, R24, PT ;  /* 0x000000183c00720b */ /* 0x000fe20003fa4000 */
[----:B------:R-:W-:Y:S01]  /*4440*/  FFMA R30, R88, R9, R18 ;  /* 0x00000009581e7223 */ /* 0x000fe20000000012 */
[----:B------:R-:W-:Y:S01]  /*4450*/  @P0 FSEL R55, R55, R4, P1 ;  /* 0x0000000437370208 */ /* 0x000fe20000800000 */
[----:B------:R-:W-:Y:S01]  /*4460*/  FFMA R27, R10, R91, R19 ;  /* 0x0000005b0a1b7223 */ /* 0x000fe20000000013 */
[----:B------:R-:W-:Y:S01]  /*4470*/  FSEL R4, R57, R21, P4 ;  /* 0x0000001539047208 */ /* 0x000fe20002000000 */
[----:B------:R-:W-:Y:S01]  /*4480*/  FFMA R11, R11, R26, R28 ;  /* 0x0000001a0b0b7223 */ /* 0x000fe2000000001c */
[----:B------:R-:W-:-:S02]  /*4490*/  FSETP.NAN.AND P1, PT, R57, R57, PT ;  /* 0x000000393900720b */ /* 0x000fc40003f28000 */
[C---:B------:R-:W-:Y:S02]  /*44a0*/  FSETP.NAN.AND P4, PT, R60.reuse, R60, PT ;  /* 0x0000003c3c00720b */ /* 0x040fe40003f88000 */
[C---:B------:R-:W-:Y:S02]  /*44b0*/  FSEL R5, R60.reuse, R24, P5 ;  /* 0x000000183c057208 */ /* 0x040fe40002800000 */
[----:B------:R-:W-:Y:S02]  /*44c0*/  FSETP.GEU.AND P6, PT, R67, R22, PT ;  /* 0x000000164300720b */ /* 0x000fe40003fce000 */
[----:B------:R-:W-:Y:S02]  /*44d0*/  @P0 FSEL R57, R57, R4, P1 ;  /* 0x0000000439390208 */ /* 0x000fe40000800000 */
[----:B------:R-:W-:Y:S02]  /*44e0*/  @P0 FSEL R60, R60, R5, P4 ;  /* 0x000000053c3c0208 */ /* 0x000fe40002000000 */
[----:B------:R-:W-:-:S02]  /*44f0*/  FSETP.GEU.AND P5, PT, R68, R25, PT ;  /* 0x000000194400720b */ /* 0x000fc40003fae000 */
[C---:B------:R-:W-:Y:S02]  /*4500*/  FSETP.NAN.AND P4, PT, R67.reuse, R67, PT ;  /* 0x000000434300720b */ /* 0x040fe40003f88000 */
[C---:B------:R-:W-:Y:S02]  /*4510*/  FSEL R4, R67.reuse, R22, !P6 ;  /* 0x0000001643047208 */ /* 0x040fe40007000000 */
[C---:B------:R-:W-:Y:S02]  /*4520*/  FSETP.NAN.AND P1, PT, R68.reuse, R68, PT ;  /* 0x000000444400720b */ /* 0x040fe40003f28000 */
[----:B------:R-:W-:Y:S02]  /*4530*/  FSEL R5, R68, R25, !P5 ;  /* 0x0000001944057208 */ /* 0x000fe40006800000 */
[----:B------:R-:W-:Y:S02]  /*4540*/  @P0 FSEL R67, R67, R4, P4 ;  /* 0x0000000443430208 */ /* 0x000fe40002000000 */
[----:B------:R-:W-:-:S02]  /*4550*/  FSETP.GT.AND P4, PT, R56, R23, PT ;  /* 0x000000173800720b */ /* 0x000fc40003f84000 */
[----:B------:R-:W-:Y:S02]  /*4560*/  @P0 FSEL R68, R68, R5, P1 ;  /* 0x0000000544440208 */ /* 0x000fe40000800000 */
[C---:B------:R-:W-:Y:S01]  /*4570*/  FSETP.NAN.AND P1, PT, R56.reuse, R56, PT ;  /* 0x000000383800720b */ /* 0x040fe20003f28000 */
[----:B------:R-:W0:Y:S01]  /*4580*/  LDS.128 R4, [R45.X4+0x4020] ;  /* 0x004020002d047984 */ /* 0x000e220000004c00 */
[C---:B------:R-:W-:Y:S02]  /*4590*/  FSEL R9, R56.reuse, R23, P4 ;  /* 0x0000001738097208 */ /* 0x040fe40002000000 */
[C---:B------:R-:W-:Y:S02]  /*45a0*/  FSETP.GT.AND P4, PT, R59.reuse, R30, PT ;  /* 0x0000001e3b00720b */ /* 0x040fe40003f84000 */
[----:B------:R-:W-:Y:S02]  /*45b0*/  @P0 FSEL R56, R56, R9, P1 ;  /* 0x0000000938380208 */ /* 0x000fe40000800000 */
[----:B------:R-:W-:-:S02]  /*45c0*/  FSETP.NAN.AND P1, PT, R59, R59, PT ;  /* 0x0000003b3b00720b */ /* 0x000fc40003f28000 */
[----:B------:R-:W-:Y:S02]  /*45d0*/  FSEL R8, R59, R30, P4 ;  /* 0x0000001e3b087208 */ /* 0x000fe40002000000 */
[----:B------:R-:W-:Y:S02]  /*45e0*/  FSETP.GEU.AND P5, PT, R71, R27, PT ;  /* 0x0000001b4700720b */ /* 0x000fe40003fae000 */
[----:B------:R-:W-:Y:S02]  /*45f0*/  @P0 FSEL R59, R59, R8, P1 ;  /* 0x000000083b3b0208 */ /* 0x000fe40000800000 */
[----:B------:R-:W-:Y:S02]  /*4600*/  FSETP.GEU.AND P1, PT, R70, R30, PT ;  /* 0x0000001e4600720b */ /* 0x000fe40003f2e000 */
[----:B------:R-:W-:Y:S02]  /*4610*/  FSETP.GEU.AND P4, PT, R72, R11, PT ;  /* 0x0000000b4800720b */ /* 0x000fe40003f8e000 */
[----:B------:R-:W-:-:S02]  /*4620*/  FSEL R8, R71, R27, !P5 ;  /* 0x0000001b47087208 */ /* 0x000fc40006800000 */
[C---:B------:R-:W-:Y:S02]  /*4630*/  FSEL R9, R70.reuse, R30, !P1 ;  /* 0x0000001e46097208 */ /* 0x040fe40004800000 */
[C---:B------:R-:W-:Y:S02]  /*4640*/  FSETP.NAN.AND P5, PT, R71.reuse, R71, PT ;  /* 0x000000474700720b */ /* 0x040fe40003fa8000 */
[----:B------:R-:W-:Y:S02]  /*4650*/  FSETP.NAN.AND P1, PT, R70, R70, PT ;  /* 0x000000464600720b */ /* 0x000fe40003f28000 */
[C---:B------:R-:W-:Y:S02]  /*4660*/  FSEL R29, R72.reuse, R11, !P4 ;  /* 0x0000000b481d7208 */ /* 0x040fe40006000000 */
[----:B------:R-:W-:Y:S02]  /*4670*/  FSETP.NAN.AND P4, PT, R72, R72, PT ;  /* 0x000000484800720b */ /* 0x000fe40003f88000 */
[----:B------:R-:W-:-:S02]  /*4680*/  @P0 FSEL R71, R71, R8, P5 ;  /* 0x0000000847470208 */ /* 0x000fc40002800000 */
[----:B------:R-:W-:Y:S02]  /*4690*/  @P0 FSEL R70, R70, R9, P1 ;  /* 0x0000000946460208 */ /* 0x000fe40000800000 */
[----:B------:R-:W-:Y:S02]  /*46a0*/  FSETP.GT.AND P6, PT, R64, R11, PT ;  /* 0x0000000b4000720b */ /* 0x000fe40003fc4000 */
[----:B------:R-:W-:Y:S02]  /*46b0*/  FSETP.GEU.AND P1, PT, R69, R23, PT ;  /* 0x000000174500720b */ /* 0x000fe40003f2e000 */
[----:B------:R-:W-:Y:S01]  /*46c0*/  FSETP.GT.AND P5, PT, R62, R27, PT ;  /* 0x0000001b3e00720b */ /* 0x000fe20003fa4000 */
[----:B0-----:R-:W-:Y:S01]  /*46d0*/  FFMA R89, R89, R4, R20 ;  /* 0x0000000459597223 */ /* 0x001fe20000000014 */
[----:B------:R-:W-:Y:S01]  /*46e0*/  @P0 FSEL R72, R72, R29, P4 ;  /* 0x0000001d48480208 */ /* 0x000fe20002000000 */
[----:B------:R-:W-:Y:S01]  /*46f0*/  FFMA R88, R88, R5, R18 ;  /* 0x0000000558587223 */ /* 0x000fe20000000012 */
[----:B------:R-:W-:Y:S01]  /*4700*/  FSEL R29, R64, R11, P6 ;  /* 0x0000000b401d7208 */ /* 0x000fe20003000000 */
[----:B------:R-:W-:Y:S01]  /*4710*/  FFMA R91, R6, R91, R19 ;  /* 0x0000005b065b7223 */ /* 0x000fe20000000013 */
[----:B------:R-:W-:Y:S01]  /*4720*/  FSETP.NAN.AND P4, PT, R69, R69, PT ;  /* 0x000000454500720b */ /* 0x000fe20003f88000 */
[----:B------:R-:W-:Y:S01]  /*4730*/  FFMA R26, R7, R26, R28 ;  /* 0x0000001a071a7223 */ /* 0x000fe2000000001c */
[----:B------:R-:W-:Y:S01]  /*4740*/  BAR.SYNC.DEFER_BLOCKING 0x0 ;  /* 0x0000000000007b1d */ /* 0x000fe20000010000 */
[----:B------:R-:W-:-:S02]  /*4750*/  FSEL R8, R69, R23, !P1 ;  /* 0x0000001745087208 */ /* 0x000fc40004800000 */
[C---:B------:R-:W-:Y:S02]  /*4760*/  FSETP.NAN.AND P6, PT, R62.reuse, R62, PT ;  /* 0x0000003e3e00720b */ /* 0x040fe40003fc8000 */
[C---:B------:R-:W-:Y:S02]  /*4770*/  FSEL R9, R62.reuse, R27, P5 ;  /* 0x0000001b3e097208 */ /* 0x040fe40002800000 */
[----:B------:R-:W-:Y:S02]  /*4780*/  @P0 FSEL R69, R69, R8, P4 ;  /* 0x0000000845450208 */ /* 0x000fe40002000000 */
[----:B------:R-:W-:Y:S02]  /*4790*/  @P0 FSEL R62, R62, R9, P6 ;  /* 0x000000093e3e0208 */ /* 0x000fe40003000000 */
[----:B------:R-:W-:Y:S02]  /*47a0*/  F2FP.BF16.PACK_AB R8, R24, R21 ;  /* 0x000000151808723e */ /* 0x000fe400000010ff */
[----:B------:R-:W-:-:S02]  /*47b0*/  F2FP.BF16.PACK_AB R10, R30, R23 ;  /* 0x000000171e0a723e */ /* 0x000fc400000010ff */
[----:B------:R-:W-:Y:S02]  /*47c0*/  F2FP.BF16.PACK_AB R9, R25, R22 ;  /* 0x000000161909723e */ /* 0x000fe400000010ff */
[----:B------:R-:W-:Y:S02]  /*47d0*/  F2FP.BF16.PACK_AB R11, R11, R27 ;  /* 0x0000001b0b0b723e */ /* 0x000fe400000010ff */
[----:B------:R-:W-:Y:S02]  /*47e0*/  F2FP.BF16.PACK_AB R18, R37, R36 ;  /* 0x000000242512723e */ /* 0x000fe400000010ff */
[----:B------:R-:W-:Y:S02]  /*47f0*/  F2FP.BF16.PACK_AB R19, R39, R38 ;  /* 0x000000262713723e */ /* 0x000fe400000010ff */
[----:B------:R-:W-:Y:S01]  /*4800*/  F2FP.BF16.PACK_AB R20, R88, R89 ;  /* 0x000000595814723e */ /* 0x000fe200000010ff */
[----:B------:R-:W-:Y:S01]  /*4810*/  STS.64 [R81], R8 ;  /* 0x0000000851007388 */ /* 0x000fe20000000a00 */
[----:B------:R-:W-:-:S02]  /*4820*/  F2FP.BF16.PACK_AB R21, R26, R91 ;  /* 0x0000005b1a15723e */ /* 0x000fc400000010ff */
[----:B------:R-:W-:Y:S01]  /*4830*/  FSETP.NAN.AND P1, PT, R64, R64, PT ;  /* 0x000000404000720b */ /* 0x000fe20003f28000 */
[----:B------:R-:W-:Y:S04]  /*4840*/  STS.64 [R81+0x1010], R10 ;  /* 0x0010100a51007388 */ /* 0x000fe80000000a00 */
[----:B------:R-:W-:Y:S01]  /*4850*/  BAR.SYNC.DEFER_BLOCKING 0x0 ;  /* 0x0000000000007b1d */ /* 0x000fe20000010000 */
[----:B------:R-:W-:Y:S02]  /*4860*/  FSETP.GEU.AND P4, PT, R42, R26, PT ;  /* 0x0000001a2a00720b */ /* 0x000fe40003f8e000 */
[----:B------:R-:W-:Y:S02]  /*4870*/  @P0 FSEL R64, R64, R29, P1 ;  /* 0x0000001d40400208 */ /* 0x000fe40000800000 */
[----:B------:R-:W-:-:S02]  /*4880*/  FSETP.NAN.AND P1, PT, R42, R42, PT ;  /* 0x0000002a2a00720b */ /* 0x000fc40003f28000 */
[C---:B------:R-:W-:Y:S02]  /*4890*/  FSEL R23, R42.reuse, R26, !P4 ;  /* 0x0000001a2a177208 */ /* 0x040fe40006000000 */
[C---:B------:R-:W-:Y:S02]  /*48a0*/  FSETP.GEU.AND P4, PT, R75.reuse, R91, PT ;  /* 0x0000005b4b00720b */ /* 0x040fe40003f8e000 */
[----:B------:R-:W-:Y:S02]  /*48b0*/  @P0 FSEL R42, R42, R23, P1 ;  /* 0x000000172a2a0208 */ /* 0x000fe40000800000 */
[----:B------:R-:W-:Y:S02]  /*48c0*/  FSETP.GT.AND P5, PT, R84, R89, PT ;  /* 0x000000595400720b */ /* 0x000fe40003fa4000 */
[----:B------:R-:W-:Y:S02]  /*48d0*/  FSETP.NAN.AND P1, PT, R75, R75, PT ;  /* 0x0000004b4b00720b */ /* 0x000fe40003f28000 */
[----:B------:R-:W-:Y:S01]  /*48e0*/  FSETP.NAN.AND P6, PT, R73, R73, PT ;  /* 0x000000494900720b */ /* 0x000fe20003fc8000 */
[----:B------:R-:W0:Y:S04]  /*48f0*/  LDS.128 R4, [R44] ;  /* 0x000000002c047984 */ /* 0x000e280000000c00 */
[----:B------:R-:W-:Y:S06]  /*4900*/  BAR.SYNC.DEFER_BLOCKING 0x0 ;  /* 0x0000000000007b1d */ /* 0x000fec0000010000 */
[----:B------:R1:W-:Y:S04]  /*4910*/  STS.64 [R81], R20 ;  /* 0x0000001451007388 */ /* 0x0003e80000000a00 */
[----:B------:R2:W-:Y:S04]  /*4920*/  STS.64 [R81+0x1010], R18 ;  /* 0x0010101251007388 */ /* 0x0005e80000000a00 */
[----:B------:R-:W-:Y:S01]  /*4930*/  BAR.SYNC.DEFER_BLOCKING 0x0 ;  /* 0x0000000000007b1d */ /* 0x000fe20000010000 */
[----:B-1----:R-:W-:Y:S01]  /*4940*/  IMAD.IADD R21, R78, 0x1, R63 ;  /* 0x000000014e157824 */ /* 0x002fe200078e023f */
[----:B--2---:R-:W-:-:S03]  /*4950*/  FSEL R18, R75, R91, !P4 ;  /* 0x0000005b4b127208 */ /* 0x004fc60006000000 */
[----:B------:R-:W-:Y:S01]  /*4960*/  IMAD.WIDE R20, R21, R50, c[0x0][0x178] ;  /* 0x00005e0015147625 */ /* 0x000fe200078e0232 */
[C---:B------:R-:W-:Y:S02]  /*4970*/  FSETP.NAN.AND P4, PT, R84.reuse, R84, PT ;  /* 0x000000545400720b */ /* 0x040fe40003f88000 */
[C---:B------:R-:W-:Y:S02]  /*4980*/  FSEL R19, R84.reuse, R89, P5 ;  /* 0x0000005954137208 */ /* 0x040fe40002800000 */
[----:B------:R-:W-:Y:S02]  /*4990*/  @P0 FSEL R75, R75, R18, P1 ;  /* 0x000000124b4b0208 */ /* 0x000fe40000800000 */
[----:B------:R-:W-:Y:S02]  /*49a0*/  ISETP.GE.U32.AND P1, PT, R63, 0xc00, PT ;  /* 0x00000c003f00780c */ /* 0x000fe40003f26070 */
[----:B------:R-:W-:Y:S02]  /*49b0*/  @P0 FSEL R84, R84, R19, P4 ;  /* 0x0000001354540208 */ /* 0x000fe40002000000 */
[----:B------:R-:W-:-:S02]  /*49c0*/  FSETP.GT.AND P4, PT, R73, R25, PT ;  /* 0x000000194900720b */ /* 0x000fc40003f84000 */
[----:B------:R-:W-:Y:S01]  /*49d0*/  LOP3.LUT R19, R15, 0x2, RZ, 0xfc, !PT ;  /* 0x000000020f137812 */ /* 0x000fe200078efcff */
[----:B------:R-:W1:Y:S01]  /*49e0*/  LDS.128 R8, [R44] ;  /* 0x000000002c087984 */ /* 0x000e620000000c00 */
[----:B------:R-:W-:Y:S02]  /*49f0*/  ISETP.GE.U32.AND.EX P1, PT, R51, RZ, PT, P1 ;  /* 0x000000ff3300720c */ /* 0x000fe40003f26110 */
[----:B------:R-:W-:Y:S02]  /*4a00*/  FSEL R18, R73, R25, P4 ;  /* 0x0000001949127208 */ /* 0x000fe40002000000 */
[----:B------:R-:W-:Y:S01]  /*4a10*/  ISETP.LT.AND P4, PT, R19, 0x1010, !P1 ;  /* 0x000010101300780c */ /* 0x000fe20004f81270 */
[C---:B------:R-:W-:Y:S01]  /*4a20*/  IMAD R19, R15.reuse, 0xc00, R63 ;  /* 0x00000c000f137824 */ /* 0x040fe200078e023f */
[----:B------:R-:W-:Y:S01]  /*4a30*/  ISETP.LT.AND P1, PT, R15, 0x1010, !P1 ;  /* 0x000010100f00780c */ /* 0x000fe20004f21270 */
[----:B------:R-:W-:Y:S01]  /*4a40*/  IMAD.MOV.U32 R63, RZ, RZ, 0x800 ;  /* 0x00000800ff3f7424 */ /* 0x000fe200078e00ff */
[----:B------:R-:W-:Y:S01]  /*4a50*/  @P0 FSEL R73, R73, R18, P6 ;  /* 0x0000001249490208 */ /* 0x000fe20003000000 */
[----:B------:R-:W-:Y:S01]  /*4a60*/  IMAD.WIDE R18, R19, R50, c[0x0][0x178] ;  /* 0x00005e0013127625 */ /* 0x000fe200078e0232 */
[----:B------:R-:W-:-:S02]  /*4a70*/  FSETP.GT.AND P5, PT, R61, R88, PT ;  /* 0x000000583d00720b */ /* 0x000fc40003fa4000 */
[----:B------:R-:W-:Y:S02]  /*4a80*/  FSETP.GT.AND P6, PT, R85, R22, PT ;  /* 0x000000165500720b */ /* 0x000fe40003fc4000 */
[----:B------:R-:W-:Y:S02]  /*4a90*/  FSEL R24, R61, R88, P5 ;  /* 0x000000583d187208 */ /* 0x000fe40002800000 */
[C---:B------:R-:W-:Y:S02]  /*4aa0*/  FSETP.NAN.AND P5, PT, R85.reuse, R85, PT ;  /* 0x000000555500720b */ /* 0x040fe40003fa8000 */
[C---:B------:R-:W-:Y:S01]  /*4ab0*/  FSEL R22, R85.reuse, R22, P6 ;  /* 0x0000001655167208 */ /* 0x040fe20003000000 */
[----:B0-----:R0:W-:Y:S01]  /*4ac0*/  @P1 STG.E.128 [R18.64], R4 ;  /* 0x0000000412001986 */ /* 0x0011e2000c101d06 */
[----:B------:R-:W-:Y:S02]  /*4ad0*/  FSETP.NAN.AND P1, PT, R86, R86, PT ;  /* 0x000000565600720b */ /* 0x000fe40003f28000 */
[----:B------:R-:W-:-:S02]  /*4ae0*/  @P0 FSEL R85, R85, R22, P5 ;  /* 0x0000001655550208 */ /* 0x000fc40002800000 */
[----:B------:R-:W-:Y:S02]  /*4af0*/  FSETP.GEU.AND P5, PT, R87, R89, PT ;  /* 0x000000595700720b */ /* 0x000fe40003fae000 */
[----:B------:R-:W-:Y:S02]  /*4b00*/  FSETP.NAN.AND P6, PT, R61, R61, PT ;  /* 0x0000003d3d00720b */ /* 0x000fe40003fc8000 */
[----:B------:R-:W-:Y:S02]  /*4b10*/  FSEL R22, R87, R89, !P5 ;  /* 0x0000005957167208 */ /* 0x000fe40006800000 */
[----:B------:R-:W-:Y:S02]  /*4b20*/  @P0 FSEL R61, R61, R24, P6 ;  /* 0x000000183d3d0208 */ /* 0x000fe40003000000 */
[----:B------:R-:W-:Y:S02]  /*4b30*/  FSETP.GT.AND P5, PT, R83, R26, PT ;  /* 0x0000001a5300720b */ /* 0x000fe40003fa4000 */
[----:B------:R-:W-:-:S02]  /*4b40*/  FSETP.GT.AND P6, PT, R82, R91, PT ;  /* 0x0000005b5200720b */ /* 0x000fc40003fc4000 */
[----:B------:R-:W-:Y:S02]  /*4b50*/  FSEL R26, R83, R26, P5 ;  /* 0x0000001a531a7208 */ /* 0x000fe40002800000 */
[----:B------:R-:W-:Y:S01]  /*4b60*/  FSEL R91, R82, R91, P6 ;  /* 0x0000005b525b7208 */ /* 0x000fe20003000000 */
[----:B-1----:R0:W-:Y:S01]  /*4b70*/  @P4 STG.E.128 [R20.64], R8 ;  /* 0x0000000814004986 */ /* 0x0021e2000c101d06 */
[----:B------:R-:W-:Y:S02]  /*4b80*/  FSETP.GEU.AND P4, PT, R86, R88, PT ;  /* 0x000000585600720b */ /* 0x000fe40003f8e000 */
[----:B------:R-:W-:Y:S02]  /*4b90*/  FSETP.NAN.AND P5, PT, R82, R82, PT ;  /* 0x000000525200720b */ /* 0x000fe40003fa8000 */
[----:B------:R-:W-:Y:S02]  /*4ba0*/  FSEL R23, R86, R88, !P4 ;  /* 0x0000005856177208 */ /* 0x000fe40006000000 */
[----:B------:R-:W-:-:S02]  /*4bb0*/  FSETP.NAN.AND P4, PT, R87, R87, PT ;  /* 0x000000575700720b */ /* 0x000fc40003f88000 */
[----:B------:R-:W-:Y:S02]  /*4bc0*/  @P0 FSEL R86, R86, R23, P1 ;  /* 0x0000001756560208 */ /* 0x000fe40000800000 */
[----:B------:R-:W-:Y:S01]  /*4bd0*/  PLOP3.LUT P1, PT, PT, PT, UP0, 0x80, 0x0 ;  /* 0x000000000000781c */ /* 0x000fe20003f2f008 */
[----:B------:R-:W-:Y:S01]  /*4be0*/  UPLOP3.LUT UP0, UPT, UPT, UPT, UPT, 0x40, 0x0 ;  /* 0x000000000000789c */ /* 0x000fe20003f0e870 */
[----:B------:R-:W-:Y:S02]  /*4bf0*/  @P0 FSEL R87, R87, R22, P4 ;  /* 0x0000001657570208 */ /* 0x000fe40002000000 */
[C---:B------:R-:W-:Y:S02]  /*4c00*/  FSETP.NAN.AND P4, PT, R83.reuse, R83, PT ;  /* 0x000000535300720b */ /* 0x040fe40003f88000 */
[----:B------:R-:W-:Y:S02]  /*4c10*/  @P0 FSEL R82, R82, R91, P5 ;  /* 0x0000005b52520208 */ /* 0x000fe40002800000 */
[----:B------:R-:W-:-:S05]  /*4c20*/  @P0 FSEL R83, R83, R26, P4 ;  /* 0x0000001a53530208 */ /* 0x000fca0002000000 */
[----:B0-----:R-:W-:Y:S01]  /*4c30*/  @!P1 CALL.REL.NOINC `(.L_x_3) ;  /* 0x0000001000009944 */ /* 0x001fe20003c00000 */
[----:B------:R-:W-:Y:S05]  /*4c40*/  BRA `(.L_x_4) ;  /* 0xffffed3000007947 */ /* 0x000fea000383ffff */
.L_x_3:
[----:B------:R-:W-:Y:S01]  /*4c50*/  BAR.SYNC.DEFER_BLOCKING 0x0 ;  /* 0x0000000000007b1d */ /* 0x000fe20000010000 */
[C---:B------:R-:W-:Y:S01]  /*4c60*/  FSETP.NAN.AND P0, PT, R52.reuse, R52, PT ;  /* 0x000000343400720b */ /* 0x040fe20003f08000 */
[----:B------:R-:W-:Y:S01]  /*4c70*/  IMAD.MOV.U32 R15, RZ, RZ, 0x3e800000 ;  /* 0x3e800000ff0f7424 */ /* 0x000fe200078e00ff */
[CC--:B------:R-:W-:Y:S01]  /*4c80*/  FSETP.GEU.AND P1, PT, R52.reuse, R55.reuse, PT ;  /* 0x000000373400720b */ /* 0x0c0fe20003f2e000 */
[----:B------:R-:W-:Y:S01]  /*4c90*/  UPLOP3.LUT UP0, UPT, UPT, UPT, UPT, 0x80, 0x0 ;  /* 0x000000000000789c */ /* 0x000fe20003f0f070 */
[C---:B------:R-:W-:Y:S01]  /*4ca0*/  FSEL R55, R52.reuse, R55, P0 ;  /* 0x0000003734377208 */ /* 0x040fe20000000000 */
[----:B------:R-:W-:Y:S01]  /*4cb0*/  UMOV UR4, URZ ;  /* 0x0000003f00047c82 */ /* 0x000fe20008000000 */
[C---:B------:R-:W-:Y:S02]  /*4cc0*/  FSETP.NAN.AND P0, PT, R69.reuse, R69, PT ;  /* 0x000000454500720b */ /* 0x040fe40003f08000 */
[----:B------:R-:W-:Y:S02]  /*4cd0*/  FSEL R52, R52, R55, !P1 ;  /* 0x0000003734347208 */ /* 0x000fe40004800000 */
[----:B------:R-:W-:-:S02]  /*4ce0*/  FSETP.GEU.AND P4, PT, R69, R70, PT ;  /* 0x000000464500720b */ /* 0x000fc40003f8e000 */
[----:B------:R-:W-:Y:S02]  /*4cf0*/  FSETP.NAN.AND P1, PT, R87, R87, PT ;  /* 0x000000575700720b */ /* 0x000fe40003f28000 */
[----:B------:R-:W-:Y:S02]  /*4d00*/  FSETP.GEU.AND P5, PT, R52, R67, PT ;  /* 0x000000433400720b */ /* 0x000fe40003fae000 */
[----:B------:R-:W-:Y:S02]  /*4d10*/  FSEL R70, R69, R70, P0 ;  /* 0x0000004645467208 */ /* 0x000fe40000000000 */
[CC--:B------:R-:W-:Y:S02]  /*4d20*/  FSETP.GEU.AND P0, PT, R87.reuse, R86.reuse, PT ;  /* 0x000000565700720b */ /* 0x0c0fe40003f0e000 */
[----:B------:R-:W-:Y:S02]  /*4d30*/  FSEL R86, R87, R86, P1 ;  /* 0x0000005657567208 */ /* 0x000fe40000800000 */
[----:B------:R-:W-:-:S02]  /*4d40*/  FSEL R69, R69, R70, !P4 ;  /* 0x0000004645457208 */ /* 0x000fc40006000000 */
[----:B------:R-:W-:Y:S02]  /*4d50*/  FSEL R86, R87, R86, !P0 ;  /* 0x0000005657567208 */ /* 0x000fe40004000000 */
[----:B------:R-:W-:Y:S02]  /*4d60*/  FSETP.NAN.AND P6, PT, R52, R52, PT ;  /* 0x000000343400720b */ /* 0x000fe40003fc8000 */
[----:B------:R-:W-:Y:S02]  /*4d70*/  FSETP.GEU.AND P1, PT, R69, R71, PT ;  /* 0x000000474500720b */ /* 0x000fe40003f2e000 */
[----:B------:R-:W-:Y:S02]  /*4d80*/  FSETP.NAN.AND P4, PT, R48, R48, PT ;  /* 0x000000303000720b */ /* 0x000fe40003f88000 */
[----:B------:R-:W-:Y:S02]  /*4d90*/  FSETP.GEU.AND P0, PT, R86, R75, PT ;  /* 0x0000004b5600720b */ /* 0x000fe40003f0e000 */
[----:B------:R-:W-:-:S02]  /*4da0*/  @P5 FSEL R52, R52, R67, P6 ;  /* 0x0000004334345208 */ /* 0x000fc40003000000 */
[CC--:B------:R-:W-:Y:S02]  /*4db0*/  FSETP.GEU.AND P6, PT, R48.reuse, R53.reuse, PT ;  /* 0x000000353000720b */ /* 0x0c0fe40003fce000 */
[C---:B------:R-:W-:Y:S02]  /*4dc0*/  FSEL R53, R48.reuse, R53, P4 ;  /* 0x0000003530357208 */ /* 0x040fe40002000000 */
[----:B------:R-:W-:Y:S02]  /*4dd0*/  FSETP.NAN.AND P4, PT, R69, R69, PT ;  /* 0x000000454500720b */ /* 0x000fe40003f88000 */
[----:B------:R-:W-:Y:S02]  /*4de0*/  FSEL R48, R48, R53, !P6 ;  /* 0x0000003530307208 */ /* 0x000fe40007000000 */
[----:B------:R-:W-:Y:S02]  /*4df0*/  FSETP.GEU.AND P5, PT, R52, R68, PT ;  /* 0x000000443400720b */ /* 0x000fe40003fae000 */
[----:B------:R-:W-:-:S02]  /*4e00*/  FSETP.NAN.AND P6, PT, R86, R86, PT ;  /* 0x000000565600720b */ /* 0x000fc40003fc8000 */
[----:B------:R-:W-:Y:S02]  /*4e10*/  @P1 FSEL R69, R69, R71, P4 ;  /* 0x0000004745451208 */ /* 0x000fe40002000000 */
[----:B------:R-:W-:Y:S02]  /*4e20*/  FSETP.GEU.AND P1, PT, R48, R76, PT ;  /* 0x0000004c3000720b */ /* 0x000fe40003f2e000 */
[----:B------:R-:W-:Y:S02]  /*4e30*/  @P0 FSEL R86, R86, R75, P6 ;  /* 0x0000004b56560208 */ /* 0x000fe40003000000 */
[----:B------:R-:W-:Y:S02]  /*4e40*/  FSETP.GEU.AND P0, PT, R69, R72, PT ;  /* 0x000000484500720b */ /* 0x000fe40003f0e000 */
[----:B------:R-:W-:Y:S02]  /*4e50*/  FSETP.NAN.AND P4, PT, R52, R52, PT ;  /* 0x000000343400720b */ /* 0x000fe40003f88000 */
[----:B------:R-:W-:-:S02]  /*4e60*/  FSETP.NAN.AND P6, PT, R48, R48, PT ;  /* 0x000000303000720b */ /* 0x000fc40003fc8000 */
[----:B------:R-:W-:Y:S02]  /*4e70*/  @P5 FSEL R52, R52, R68, P4 ;  /* 0x0000004434345208 */ /* 0x000fe40002000000 */
[----:B------:R-:W-:Y:S02]  /*4e80*/  FSETP.GEU.AND P4, PT, R86, R42, PT ;  /* 0x0000002a5600720b */ /* 0x000fe40003f8e000 */
[C---:B------:R-:W-:Y:S01]  /*4e90*/  FSETP.NAN.AND P5, PT, R69.reuse, R69, PT ;  /* 0x000000454500720b */ /* 0x040fe20003fa8000 */
[----:B------:R-:W0:Y:S01]  /*4ea0*/  SHFL.BFLY PT, R3, R52, 0x10, 0x1f ;  /* 0x0e001f0034037f89 */ /* 0x000e2200000e0000 */
[----:B------:R-:W-:Y:S02]  /*4eb0*/  @P1 FSEL R48, R48, R76, P6 ;  /* 0x0000004c30301208 */ /* 0x000fe40003000000 */
[----:B------:R-:W-:Y:S02]  /*4ec0*/  @P0 FSEL R69, R69, R72, P5 ;  /* 0x0000004845450208 */ /* 0x000fe40002800000 */
[----:B------:R-:W-:-:S02]  /*4ed0*/  FSETP.GEU.AND P1, PT, R48, R77, PT ;  /* 0x0000004d3000720b */ /* 0x000fc40003f2e000 */
[C---:B------:R-:W-:Y:S01]  /*4ee0*/  FSETP.NAN.AND P0, PT, R86.reuse, R86, PT ;  /* 0x000000565600720b */ /* 0x040fe20003f08000 */
[----:B------:R-:W1:Y:S03]  /*4ef0*/  SHFL.BFLY PT, R4, R69, 0x10, 0x1f ;  /* 0x0e001f0045047f89 */ /* 0x000e6600000e0000 */
[----:B------:R-:W-:Y:S02]  /*4f00*/  @P4 FSEL R86, R86, R42, P0 ;  /* 0x0000002a56564208 */ /* 0x000fe40000000000 */
[C---:B------:R-:W-:Y:S02]  /*4f10*/  FSETP.NAN.AND P0, PT, R48.reuse, R48, PT ;  /* 0x000000303000720b */ /* 0x040fe40003f08000 */
[----:B------:R-:W-:Y:S01]  /*4f20*/  FSETP.NAN.AND P4, PT, R69, R69, PT ;  /* 0x000000454500720b */ /* 0x000fe20003f88000 */
[----:B------:R-:W2:Y:S02]  /*4f30*/  SHFL.BFLY PT, R5, R86, 0x10, 0x1f ;  /* 0x0e001f0056057f89 */ /* 0x000ea400000e0000 */
[----:B------:R-:W-:-:S02]  /*4f40*/  @P1 FSEL R48, R48, R77, P0 ;  /* 0x0000004d30301208 */ /* 0x000fc40000000000 */
[----:B------:R-:W-:Y:S02]  /*4f50*/  FSETP.NAN.AND P1, PT, R52, R52, PT ;  /* 0x000000343400720b */ /* 0x000fe40003f28000 */
[----:B------:R-:W-:Y:S01]  /*4f60*/  FSETP.NAN.AND P0, PT, R86, R86, PT ;  /* 0x000000565600720b */ /* 0x000fe20003f08000 */
[----:B------:R-:W3:Y:S01]  /*4f70*/  SHFL.BFLY PT, R7, R48, 0x10, 0x1f ;  /* 0x0e001f0030077f89 */ /* 0x000ee200000e0000 */
[----:B0-----:R-:W-:Y:S02]  /*4f80*/  FSETP.GEU.AND P5, PT, R52, R3, PT ;  /* 0x000000033400720b */ /* 0x001fe40003fae000 */
[----:B-1----:R-:W-:-:S07]  /*4f90*/  FSETP.GEU.AND P6, PT, R69, R4, PT ;  /* 0x000000044500720b */ /* 0x002fce0003fce000 */
[----:B------:R-:W-:Y:S02]  /*4fa0*/  @!P1 FSEL R52, R52, R3, !P5 ;  /* 0x0000000334349208 */ /* 0x000fe40006800000 */
[----:B------:R-:W-:Y:S02]  /*4fb0*/  @!P4 FSEL R69, R69, R4, !P6 ;  /* 0x000000044545c208 */ /* 0x000fe40007000000 */
[----:B------:R-:W-:Y:S01]  /*4fc0*/  FSETP.NAN.AND P1, PT, R48, R48, PT ;  /* 0x000000303000720b */ /* 0x000fe20003f28000 */
[----:B------:R-:W0:Y:S01]  /*4fd0*/  SHFL.BFLY PT, R3, R52, 0x8, 0x1f ;  /* 0x0d001f0034037f89 */ /* 0x000e2200000e0000 */
[----:B--2---:R-:W-:-:S03]  /*4fe0*/  FSETP.GEU.AND P4, PT, R86, R5, PT ;  /* 0x000000055600720b */ /* 0x004fc60003f8e000 */
[----:B------:R-:W1:Y:S01]  /*4ff0*/  SHFL.BFLY PT, R4, R69, 0x8, 0x1f ;  /* 0x0d001f0045047f89 */ /* 0x000e6200000e0000 */
[----:B------:R-:W-:Y:S02]  /*5000*/  @!P0 FSEL R86, R86, R5, !P4 ;  /* 0x0000000556568208 */ /* 0x000fe40006000000 */
[----:B------:R-:W-:Y:S02]  /*5010*/  FSETP.NAN.AND P4, PT, R69, R69, PT ;  /* 0x000000454500720b */ /* 0x000fe40003f88000 */
[CC--:B---3--:R-:W-:Y:S01]  /*5020*/  FSETP.GEU.AND P0, PT, R48.reuse, R7.reuse, PT ;  /* 0x000000073000720b */ /* 0x0c8fe20003f0e000 */
[----:B------:R-:W2:Y:S03]  /*5030*/  SHFL.BFLY PT, R5, R86, 0x8, 0x1f ;  /* 0x0d001f0056057f89 */ /* 0x000ea600000e0000 */
[----:B------:R-:W-:Y:S02]  /*5040*/  @!P1 FSEL R48, R48, R7, !P0 ;  /* 0x0000000730309208 */ /* 0x000fe40004000000 */
[----:B------:R-:W-:-:S03]  /*5050*/  FSETP.NAN.AND P1, PT, R52, R52, PT ;  /* 0x000000343400720b */ /* 0x000fc60003f28000 */
[----:B------:R-:W3:Y:S01]  /*5060*/  SHFL.BFLY PT, R7, R48, 0x8, 0x1f ;  /* 0x0d001f0030077f89 */ /* 0x000ee200000e0000 */
[----:B0-----:R-:W-:Y:S02]  /*5070*/  FSETP.GEU.AND P5, PT, R52, R3, PT ;  /* 0x000000033400720b */ /* 0x001fe40003fae000 */
[----:B-1----:R-:W-:Y:S02]  /*5080*/  FSETP.GEU.AND P6, PT, R69, R4, PT ;  /* 0x000000044500720b */ /* 0x002fe40003fce000 */
[----:B--2---:R-:W-:-:S09]  /*5090*/  FSETP.GEU.AND P0, PT, R86, R5, PT ;  /* 0x000000055600720b */ /* 0x004fd20003f0e000 */
[----:B------:R-:W-:Y:S02]  /*50a0*/  @P5 FSEL R52, R52, R3, P1 ;  /* 0x0000000334345208 */ /* 0x000fe40000800000 */
[----:B------:R-:W-:Y:S02]  /*50b0*/  FSETP.NAN.AND P1, PT, R86, R86, PT ;  /* 0x000000565600720b */ /* 0x000fe40003f28000 */
[----:B------:R-:W-:Y:S01]  /*50c0*/  @P6 FSEL R69, R69, R4, P4 ;  /* 0x0000000445456208 */ /* 0x000fe20002000000 */
[----:B------:R-:W0:Y:S01]  /*50d0*/  SHFL.BFLY PT, R3, R52, 0x4, 0x1f ;  /* 0x0c801f0034037f89 */ /* 0x000e2200000e0000 */
[----:B---3--:R-:W-:-:S03]  /*50e0*/  FSETP.GEU.AND P4, PT, R48, R7, PT ;  /* 0x000000073000720b */ /* 0x008fc60003f8e000 */
[----:B------:R-:W1:Y:S01]  /*50f0*/  SHFL.BFLY PT, R4, R69, 0x4, 0x1f ;  /* 0x0c801f0045047f89 */ /* 0x000e6200000e0000 */
[----:B------:R-:W-:Y:S02]  /*5100*/  @P0 FSEL R86, R86, R5, P1 ;  /* 0x0000000556560208 */ /* 0x000fe40000800000 */
[----:B------:R-:W-:Y:S02]  /*5110*/  FSETP.NAN.AND P0, PT, R48, R48, PT ;  /* 0x000000303000720b */ /* 0x000fe40003f08000 */
[----:B------:R-:W-:Y:S01]  /*5120*/  FSETP.NAN.AND P1, PT, R52, R52, PT ;  /* 0x000000343400720b */ /* 0x000fe20003f28000 */
[----:B------:R-:W2:Y:S04]  /*5130*/  SHFL.BFLY PT, R5, R86, 0x4, 0x1f ;  /* 0x0c801f0056057f89 */ /* 0x000ea800000e0000 */
[----:B------:R-:W-:-:S02]  /*5140*/  @P4 FSEL R48, R48, R7, P0 ;  /* 0x0000000730304208 */ /* 0x000fc40000000000 */
        /* <DEDUP_REMOVED lines=25> */
[----:B---3--:R-:W-:Y:S02]  /*52e0*/  FSETP.GEU.AND P4, PT, R48, R7, PT ;  /* 0x000000073000720b */ /* 0x008fe40003f8e000 */
[----:B------:R-:W-:Y:S01]  /*52f0*/  FSETP.NAN.AND P6, PT, R56, R56, PT ;  /* 0x000000383800720b */ /* 0x000fe20003fc8000 */
[----:B------:R-:W1:Y:S01]  /*5300*/  SHFL.BFLY PT, R4, R69, 0x1, 0x1f ;  /* 0x0c201f0045047f89 */ /* 0x000e6200000e0000 */
[----:B------:R-:W-:-:S02]  /*5310*/  @P0 FSEL R86, R86, R5, P1 ;  /* 0x0000000556560208 */ /* 0x000fc40000800000 */
[----:B------:R-:W-:Y:S02]  /*5320*/  FSETP.NAN.AND P0, PT, R48, R48, PT ;  /* 0x000000303000720b */ /* 0x000fe40003f08000 */
[C---:B------:R-:W-:Y:S01]  /*5330*/  FSETP.GT.AND P1, PT, R57.reuse, R60, PT ;  /* 0x0000003c3900720b */ /* 0x040fe20003f24000 */
[----:B------:R-:W2:Y:S01]  /*5340*/  SHFL.BFLY PT, R5, R86, 0x1, 0x1f ;  /* 0x0c201f0056057f89 */ /* 0x000ea200000e0000 */
[CC--:B------:R-:W-:Y:S02]  /*5350*/  FSETP.GT.AND P5, PT, R56.reuse, R59.reuse, PT ;  /* 0x0000003b3800720b */ /* 0x0c0fe40003fa4000 */
[----:B------:R-:W-:Y:S02]  /*5360*/  FSEL R59, R56, R59, P6 ;  /* 0x0000003b383b7208 */ /* 0x000fe40003000000 */
[----:B------:R-:W-:Y:S02]  /*5370*/  @P4 FSEL R48, R48, R7, P0 ;  /* 0x0000000730304208 */ /* 0x000fe40000000000 */
[----:B------:R-:W-:-:S02]  /*5380*/  FSETP.NAN.AND P0, PT, R57, R57, PT ;  /* 0x000000393900720b */ /* 0x000fc40003f08000 */
[----:B------:R-:W-:Y:S01]  /*5390*/  FSETP.NAN.AND P6, PT, R52, R52, PT ;  /* 0x000000343400720b */ /* 0x000fe20003fc8000 */
[----:B------:R-:W3:Y:S01]  /*53a0*/  SHFL.BFLY PT, R7, R48, 0x1, 0x1f ;  /* 0x0c201f0030077f89 */ /* 0x000ee200000e0000 */
[C---:B------:R-:W-:Y:S02]  /*53b0*/  FSEL R60, R57.reuse, R60, P0 ;  /* 0x0000003c393c7208 */ /* 0x040fe40000000000 */
[----:B------:R-:W-:Y:S02]  /*53c0*/  FSEL R59, R56, R59, P5 ;  /* 0x0000003b383b7208 */ /* 0x000fe40002800000 */
[----:B0-----:R-:W-:Y:S02]  /*53d0*/  FSETP.GEU.AND P0, PT, R52, R3, PT ;  /* 0x000000033400720b */ /* 0x001fe40003f0e000 */
[----:B------:R-:W-:Y:S02]  /*53e0*/  FSEL R60, R57, R60, P1 ;  /* 0x0000003c393c7208 */ /* 0x000fe40000800000 */
[----:B-1----:R-:W-:-:S02]  /*53f0*/  FSETP.GEU.AND P4, PT, R69, R4, PT ;  /* 0x000000044500720b */ /* 0x002fc40003f8e000 */
[C---:B------:R-:W-:Y:S02]  /*5400*/  FSETP.GT.AND P1, PT, R60.reuse, R85, PT ;  /* 0x000000553c00720b */ /* 0x040fe40003f24000 */
[----:B------:R-:W-:-:S05]  /*5410*/  FSETP.NAN.AND P5, PT, R60, R60, PT ;  /* 0x0000003c3c00720b */ /* 0x000fca0003fa8000 */
[----:B------:R-:W-:Y:S01]  /*5420*/  @P0 SEL R52, R52, R3, P6 ;  /* 0x0000000334340207 */ /* 0x000fe20003000000 */
[----:B------:R-:W-:Y:S01]  /*5430*/  IMAD.SHL.U32 R3, R46, 0x4, RZ ;  /* 0x000000042e037824 */ /* 0x000fe200078e00ff */
[C---:B------:R-:W-:Y:S02]  /*5440*/  FSETP.NAN.AND P6, PT, R69.reuse, R69, PT ;  /* 0x000000454500720b */ /* 0x040fe40003fc8000 */
[----:B--2---:R-:W-:Y:S02]  /*5450*/  FSETP.GEU.AND P0, PT, R86, R5, PT ;  /* 0x000000055600720b */ /* 0x004fe40003f0e000 */
[----:B------:R-:W-:Y:S02]  /*5460*/  @P4 SEL R69, R69, R4, P6 ;  /* 0x0000000445454207 */ /* 0x000fe40003000000 */
[----:B------:R-:W-:Y:S02]  /*5470*/  @!P1 FSEL R60, R60, R85, P5 ;  /* 0x000000553c3c9208 */ /* 0x000fe40002800000 */
[----:B------:R-:W-:-:S02]  /*5480*/  FSETP.NAN.AND P6, PT, R84, R84, PT ;  /* 0x000000545400720b */ /* 0x000fc40003fc8000 */
[----:B---3--:R-:W-:Y:S02]  /*5490*/  FSETP.GEU.AND P5, PT, R48, R7, PT ;  /* 0x000000073000720b */ /* 0x008fe40003fae000 */
[CC--:B------:R-:W-:Y:S02]  /*54a0*/  FSETP.GT.AND P1, PT, R84.reuse, R61.reuse, PT ;  /* 0x0000003d5400720b */ /* 0x0c0fe40003f24000 */
[----:B------:R-:W-:Y:S02]  /*54b0*/  FSEL R61, R84, R61, P6 ;  /* 0x0000003d543d7208 */ /* 0x000fe40003000000 */
[C---:B------:R-:W-:Y:S02]  /*54c0*/  FSETP.NAN.AND P6, PT, R86.reuse, R86, PT ;  /* 0x000000565600720b */ /* 0x040fe40003fc8000 */
[----:B------:R-:W-:Y:S02]  /*54d0*/  LOP3.LUT R3, R3, 0x3c, RZ, 0xe2, !PT ;  /* 0x0000003c03037812 */ /* 0x000fe400078ee2ff */
[----:B------:R-:W-:-:S02]  /*54e0*/  @P0 SEL R86, R86, R5, P6 ;  /* 0x0000000556560207 */ /* 0x000fc40003000000 */
[C---:B------:R-:W-:Y:S01]  /*54f0*/  FSETP.NAN.AND P6, PT, R48.reuse, R48, PT ;  /* 0x000000303000720b */ /* 0x040fe20003fc8000 */
[----:B------:R-:W-:Y:S01]  /*5500*/  @!P3 STS [R3], R52 ;  /* 0x000000340300b388 */ /* 0x000fe20000000800 */
[C---:B------:R-:W-:Y:S02]  /*5510*/  FSETP.GT.AND P4, PT, R59.reuse, R62, PT ;  /* 0x0000003e3b00720b */ /* 0x040fe40003f84000 */
[----:B------:R-:W-:Y:S01]  /*5520*/  @P5 SEL R48, R48, R7, P6 ;  /* 0x0000000730305207 */ /* 0x000fe20003000000 */
[----:B------:R-:W-:Y:S01]  /*5530*/  @!P3 STS [R3+0x40], R69 ;  /* 0x000040450300b388 */ /* 0x000fe20000000800 */
[----:B------:R-:W-:Y:S02]  /*5540*/  FSEL R61, R84, R61, P1 ;  /* 0x0000003d543d7208 */ /* 0x000fe40000800000 */
[----:B------:R-:W-:Y:S01]  /*5550*/  ISETP.GE.AND P1, PT, R0, 0x40, PT ;  /* 0x000000400000780c */ /* 0x000fe20003f26270 */
[----:B------:R-:W-:Y:S01]  /*5560*/  @!P3 STS [R3+0x80], R86 ;  /* 0x000080560300b388 */ /* 0x000fe20000000800 */
[----:B------:R-:W-:-:S02]  /*5570*/  FSETP.NAN.AND P0, PT, R59, R59, PT ;  /* 0x0000003b3b00720b */ /* 0x000fc40003f08000 */
[----:B------:R-:W-:Y:S01]  /*5580*/  FSETP.NAN.AND P5, PT, R49, R49, PT ;  /* 0x000000313100720b */ /* 0x000fe20003fa8000 */
[----:B------:R-:W-:Y:S04]  /*5590*/  @!P3 STS [R3+0xc0], R48 ;  /* 0x0000c0300300b388 */ /* 0x000fe80000000800 */
[----:B------:R-:W-:Y:S01]  /*55a0*/  BAR.SYNC.DEFER_BLOCKING 0x0 ;  /* 0x0000000000007b1d */ /* 0x000fe20000010000 */
[----:B------:R-:W-:Y:S02]  /*55b0*/  @!P4 FSEL R59, R59, R62, P0 ;  /* 0x0000003e3b3bc208 */ /* 0x000fe40000000000 */
[----:B------:R-:W-:Y:S02]  /*55c0*/  FSETP.GT.AND P0, PT, R61, R82, PT ;  /* 0x000000523d00720b */ /* 0x000fe40003f04000 */
[----:B------:R-:W-:-:S02]  /*55d0*/  FSETP.GT.AND P4, PT, R60, R73, PT ;  /* 0x000000493c00720b */ /* 0x000fc40003f84000 */
[----:B------:R-:W-:Y:S02]  /*55e0*/  FSETP.NAN.AND P6, PT, R61, R61, PT ;  /* 0x0000003d3d00720b */ /* 0x000fe40003fc8000 */
[CC--:B------:R-:W-:Y:S02]  /*55f0*/  FSEL R4, R49.reuse, R58.reuse, P5 ;  /* 0x0000003a31047208 */ /* 0x0c0fe40002800000 */
[----:B------:R-:W-:-:S04]  /*5600*/  FSETP.GT.AND P5, PT, R49, R58, PT ;  /* 0x0000003a3100720b */ /* 0x000fc80003fa4000 */
[----:B------:R-:W-:Y:S02]  /*5610*/  FSEL R49, R49, R4, P5 ;  /* 0x0000000431317208 */ /* 0x000fe40002800000 */
[----:B------:R-:W-:Y:S02]  /*5620*/  @!P0 FSEL R61, R61, R82, P6 ;  /* 0x000000523d3d8208 */ /* 0x000fe40003000000 */
[----:B------:R-:W-:Y:S02]  /*5630*/  FSETP.GT.AND P0, PT, R59, R64, PT ;  /* 0x000000403b00720b */ /* 0x000fe40003f04000 */
[C---:B------:R-:W-:Y:S02]  /*5640*/  FSETP.NAN.AND P6, PT, R60.reuse, R60, PT ;  /* 0x0000003c3c00720b */ /* 0x040fe40003fc8000 */
[----:B------:R-:W-:Y:S01]  /*5650*/  FSETP.GT.AND P5, PT, R49, R65, PT ;  /* 0x000000413100720b */ /* 0x000fe20003fa4000 */
[----:B------:R-:W-:Y:S01]  /*5660*/  @!P1 LDS R6, [R0.X4] ;  /* 0x0000000000069984 */ /* 0x000fe20000004800 */
[----:B------:R-:W-:-:S02]  /*5670*/  @!P4 FSEL R60, R60, R73, P6 ;  /* 0x000000493c3cc208 */ /* 0x000fc40003000000 */
[----:B------:R-:W-:Y:S02]  /*5680*/  FSETP.GT.AND P4, PT, R61, R83, PT ;  /* 0x000000533d00720b */ /* 0x000fe40003f84000 */
[C---:B------:R-:W-:Y:S01]  /*5690*/  FSETP.NAN.AND P6, PT, R59.reuse, R59, PT ;  /* 0x0000003b3b00720b */ /* 0x040fe20003fc8000 */
[----:B------:R-:W0:Y:S03]  /*56a0*/  SHFL.BFLY PT, R7, R60, 0x10, 0x1f ;  /* 0x0e001f003c077f89 */ /* 0x000e2600000e0000 */
[----:B------:R-:W-:Y:S02]  /*56b0*/  @!P0 FSEL R59, R59, R64, P6 ;  /* 0x000000403b3b8208 */ /* 0x000fe40003000000 */
[----:B------:R-:W-:Y:S02]  /*56c0*/  FSETP.NAN.AND P0, PT, R61, R61, PT ;  /* 0x0000003d3d00720b */ /* 0x000fe40003f08000 */
[----:B------:R-:W-:Y:S01]  /*56d0*/  FSETP.NAN.AND P6, PT, R49, R49, PT ;  /* 0x000000313100720b */ /* 0x000fe20003fc8000 */
[----:B------:R-:W1:Y:S02]  /*56e0*/  SHFL.BFLY PT, R4, R59, 0x10, 0x1f ;  /* 0x0e001f003b047f89 */ /* 0x000e6400000e0000 */
[----:B------:R-:W-:-:S02]  /*56f0*/  @!P4 FSEL R61, R61, R83, P0 ;  /* 0x000000533d3dc208 */ /* 0x000fc40000000000 */
[----:B------:R-:W-:Y:S02]  /*5700*/  @!P5 FSEL R49, R49, R65, P6 ;  /* 0x000000413131d208 */ /* 0x000fe40003000000 */
[----:B------:R-:W-:Y:S01]  /*5710*/  FSETP.NAN.AND P0, PT, R60, R60, PT ;  /* 0x0000003c3c00720b */ /* 0x000fe20003f08000 */
[----:B------:R-:W2:Y:S01]  /*5720*/  SHFL.BFLY PT, R8, R61, 0x10, 0x1f ;  /* 0x0e001f003d087f89 */ /* 0x000ea200000e0000 */
[C---:B------:R-:W-:Y:S02]  /*5730*/  FSETP.GT.AND P5, PT, R49.reuse, R66, PT ;  /* 0x000000423100720b */ /* 0x040fe40003fa4000 */
[----:B------:R-:W-:Y:S02]  /*5740*/  FSETP.NAN.AND P6, PT, R49, R49, PT ;  /* 0x000000313100720b */ /* 0x000fe40003fc8000 */
[----:B------:R-:W-:-:S09]  /*5750*/  FSETP.NAN.AND P4, PT, R59, R59, PT ;  /* 0x0000003b3b00720b */ /* 0x000fd20003f88000 */
[----:B------:R-:W-:Y:S02]  /*5760*/  @!P5 FSEL R49, R49, R66, P6 ;  /* 0x000000423131d208 */ /* 0x000fe40003000000 */
[C---:B0-----:R-:W-:Y:S02]  /*5770*/  FSETP.GT.AND P6, PT, R60.reuse, R7, PT ;  /* 0x000000073c00720b */ /* 0x041fe40003fc4000 */
[----:B------:R-:W-:Y:S01]  /*5780*/  FSETP.NAN.AND P5, PT, R61, R61, PT ;  /* 0x0000003d3d00720b */ /* 0x000fe20003fa8000 */
[----:B------:R-:W0:Y:S01]  /*5790*/  SHFL.BFLY PT, R5, R6, 0x8, 0x1f ;  /* 0x0d001f0006057f89 */ /* 0x000e2200000e0000 */
[----:B------:R-:W-:Y:S02]  /*57a0*/  @!P0 FSEL R60, R60, R7, P6 ;  /* 0x000000073c3c8208 */ /* 0x000fe40003000000 */
[----:B-1----:R-:W-:Y:S01]  /*57b0*/  FSETP.GT.AND P0, PT, R59, R4, PT ;  /* 0x000000043b00720b */ /* 0x002fe20003f04000 */
[----:B------:R-:W1:Y:S01]  /*57c0*/  SHFL.BFLY PT, R14, R49, 0x10, 0x1f ;  /* 0x0e001f00310e7f89 */ /* 0x000e6200000e0000 */
[----:B------:R-:W-:-:S02]  /*57d0*/  FSETP.NAN.AND P6, PT, R60, R60, PT ;  /* 0x0000003c3c00720b */ /* 0x000fc40003fc8000 */
[----:B------:R-:W-:Y:S01]  /*57e0*/  @!P4 FSEL R59, R59, R4, P0 ;  /* 0x000000043b3bc208 */ /* 0x000fe20000000000 */
[----:B------:R-:W3:Y:S01]  /*57f0*/  SHFL.BFLY PT, R7, R60, 0x8, 0x1f ;  /* 0x0d001f003c077f89 */ /* 0x000ee200000e0000 */
[-C--:B--2---:R-:W-:Y:S02]  /*5800*/  FSETP.GT.AND P0, PT, R61, R8.reuse, PT ;  /* 0x000000083d00720b */ /* 0x084fe40003f04000 */
[----:B------:R-:W-:Y:S02]  /*5810*/  FSETP.NAN.AND P4, PT, R49, R49, PT ;  /* 0x000000313100720b */ /* 0x000fe40003f88000 */
[----:B------:R-:W-:Y:S02]  /*5820*/  @!P5 FSEL R61, R61, R8, P0 ;  /* 0x000000083d3dd208 */ /* 0x000fe40000000000 */
[----:B------:R-:W2:Y:S01]  /*5830*/  SHFL.BFLY PT, R8, R59, 0x8, 0x1f ;  /* 0x0d001f003b087f89 */ /* 0x000ea200000e0000 */
[----:B------:R-:W-:-:S03]  /*5840*/  FSETP.NAN.AND P0, PT, R6, R6, PT ;  /* 0x000000060600720b */ /* 0x000fc60003f08000 */
[----:B------:R-:W4:Y:S01]  /*5850*/  SHFL.BFLY PT, R10, R61, 0x8, 0x1f ;  /* 0x0d001f003d0a7f89 */ /* 0x000f2200000e0000 */
[----:B0-----:R-:W-:-:S04]  /*5860*/  FSETP.GEU.AND P5, PT, R6, R5, PT ;  /* 0x000000050600720b */ /* 0x001fc80003fae000 */
[----:B------:R-:W-:-:S04]  /*5870*/  FSEL R5, R6, R5, !P5 ;  /* 0x0000000506057208 */ /* 0x000fc80006800000 */
[----:B------:R-:W-:Y:S02]  /*5880*/  FSEL R9, R6, R5, P0 ;  /* 0x0000000506097208 */ /* 0x000fe40000000000 */
[CC--:B-1----:R-:W-:Y:S02]  /*5890*/  FSETP.GT.AND P0, PT, R49.reuse, R14.reuse, PT ;  /* 0x0000000e3100720b */ /* 0x0c2fe40003f04000 */
[----:B---3--:R-:W-:Y:S01]  /*58a0*/  FSETP.GT.AND P5, PT, R60, R7, PT ;  /* 0x000000073c00720b */ /* 0x008fe20003fa4000 */
[----:B------:R-:W0:Y:S01]  /*58b0*/  SHFL.BFLY PT, R4, R9, 0x4, 0x1f ;  /* 0x0c801f0009047f89 */ /* 0x000e2200000e0000 */
[----:B------:R-:W-:Y:S02]  /*58c0*/  @!P4 FSEL R49, R49, R14, P0 ;  /* 0x0000000e3131c208 */ /* 0x000fe40000000000 */
[----:B--2---:R-:W-:-:S03]  /*58d0*/  FSETP.GT.AND P4, PT, R59, R8, PT ;  /* 0x000000083b00720b */ /* 0x004fc60003f84000 */
[----:B------:R-:W1:Y:S01]  /*58e0*/  SHFL.BFLY PT, R14, R49, 0x8, 0x1f ;  /* 0x0d001f00310e7f89 */ /* 0x000e6200000e0000 */
[----:B----4-:R-:W-:-:S05]  /*58f0*/  FSETP.GT.AND P0, PT, R61, R10, PT ;  /* 0x0000000a3d00720b */ /* 0x010fca0003f04000 */
[----:B------:R-:W-:Y:S02]  /*5900*/  @!P5 FSEL R60, R60, R7, P6 ;  /* 0x000000073c3cd208 */ /* 0x000fe40003000000 */
[C---:B------:R-:W-:Y:S02]  /*5910*/  FSETP.NAN.AND P5, PT, R59.reuse, R59, PT ;  /* 0x0000003b3b00720b */ /* 0x040fe40003fa8000 */
[----:B------:R-:W-:Y:S01]  /*5920*/  FSETP.NAN.AND P6, PT, R60, R60, PT ;  /* 0x0000003c3c00720b */ /* 0x000fe20003fc8000 */
[----:B------:R-:W2:Y:S01]  /*5930*/  SHFL.BFLY PT, R5, R60, 0x4, 0x1f ;  /* 0x0c801f003c057f89 */ /* 0x000ea200000e0000 */
[----:B------:R-:W-:Y:S02]  /*5940*/  @!P4 FSEL R59, R59, R8, P5 ;  /* 0x000000083b3bc208 */ /* 0x000fe40002800000 */
[----:B------:R-:W-:-:S03]  /*5950*/  FSETP.NAN.AND P5, PT, R61, R61, PT ;  /* 0x0000003d3d00720b */ /* 0x000fc60003fa8000 */
[----:B------:R-:W3:Y:S01]  /*5960*/  SHFL.BFLY PT, R6, R59, 0x4, 0x1f ;  /* 0x0c801f003b067f89 */ /* 0x000ee200000e0000 */
[----:B0-----:R-:W-:Y:S02]  /*5970*/  FSETP.GEU.AND P4, PT, R9, R4, PT ;  /* 0x000000040900720b */ /* 0x001fe40003f8e000 */
[----:B------:R-:W-:Y:S02]  /*5980*/  @!P0 FSEL R61, R61, R10, P5 ;  /* 0x0000000a3d3d8208 */ /* 0x000fe40002800000 */
[----:B------:R-:W-:Y:S02]  /*5990*/  FSETP.NAN.AND P0, PT, R9, R9, PT ;  /* 0x000000090900720b */ /* 0x000fe40003f08000 */
[----:B-1----:R-:W-:Y:S01]  /*59a0*/  FSETP.GT.AND P5, PT, R49, R14, PT ;  /* 0x0000000e3100720b */ /* 0x002fe20003fa4000 */
[----:B------:R-:W0:Y:S06]  /*59b0*/  SHFL.BFLY PT, R8, R61, 0x4, 0x1f ;  /* 0x0c801f003d087f89 */ /* 0x000e2c00000e0000 */
[----:B------:R-:W-:-:S02]  /*59c0*/  @P4 FSEL R9, R9, R4, P0 ;  /* 0x0000000409094208 */ /* 0x000fc40000000000 */
[----:B------:R-:W-:-:S03]  /*59d0*/  FSETP.NAN.AND P0, PT, R49, R49, PT ;  /* 0x000000313100720b */ /* 0x000fc60003f08000 */
[----:B------:R-:W1:Y:S01]  /*59e0*/  SHFL.BFLY PT, R4, R9, 0x2, 0x1f ;  /* 0x0c401f0009047f89 */ /* 0x000e6200000e0000 */
[----:B------:R-:W-:Y:S02]  /*59f0*/  @!P5 FSEL R49, R49, R14, P0 ;  /* 0x0000000e3131d208 */ /* 0x000fe40000000000 */
[----:B--2---:R-:W-:Y:S02]  /*5a00*/  FSETP.GT.AND P5, PT, R60, R5, PT ;  /* 0x000000053c00720b */ /* 0x004fe40003fa4000 */
[----:B---3--:R-:W-:Y:S01]  /*5a10*/  FSETP.GT.AND P4, PT, R59, R6, PT ;  /* 0x000000063b00720b */ /* 0x008fe20003f84000 */
[----:B------:R-:W2:Y:S01]  /*5a20*/  SHFL.BFLY PT, R10, R49, 0x4, 0x1f ;  /* 0x0c801f00310a7f89 */ /* 0x000ea200000e0000 */
[----:B0-----:R-:W-:-:S09]  /*5a30*/  FSETP.GT.AND P0, PT, R61, R8, PT ;  /* 0x000000083d00720b */ /* 0x001fd20003f04000 */
[----:B------:R-:W-:Y:S02]  /*5a40*/  @!P5 FSEL R60, R60, R5, P6 ;  /* 0x000000053c3cd208 */ /* 0x000fe40003000000 */
[C---:B------:R-:W-:Y:S02]  /*5a50*/  FSETP.NAN.AND P5, PT, R59.reuse, R59, PT ;  /* 0x0000003b3b00720b */ /* 0x040fe40003fa8000 */
[----:B------:R-:W-:Y:S01]  /*5a60*/  FSETP.NAN.AND P6, PT, R60, R60, PT ;  /* 0x0000003c3c00720b */ /* 0x000fe20003fc8000 */
[----:B------:R-:W0:Y:S01]  /*5a70*/  SHFL.BFLY PT, R5, R60, 0x2, 0x1f ;  /* 0x0c401f003c057f89 */ /* 0x000e2200000e0000 */
[----:B------:R-:W-:Y:S02]  /*5a80*/  @!P4 FSEL R59, R59, R6, P5 ;  /* 0x000000063b3bc208 */ /* 0x000fe40002800000 */
[----:B------:R-:W-:Y:S02]  /*5a90*/  FSETP.NAN.AND P5, PT, R61, R61, PT ;  /* 0x0000003d3d00720b */ /* 0x000fe40003fa8000 */
[----:B-1----:R-:W-:Y:S01]  /*5aa0*/  FSETP.GEU.AND P4, PT, R9, R4, PT ;  /* 0x000000040900720b */ /* 0x002fe20003f8e000 */
[----:B------:R-:W1:Y:S01]  /*5ab0*/  SHFL.BFLY PT, R6, R59, 0x2, 0x1f ;  /* 0x0c401f003b067f89 */ /* 0x000e6200000e0000 */
[----:B------:R-:W-:-:S02]  /*5ac0*/  @!P0 FSEL R61, R61, R8, P5 ;  /* 0x000000083d3d8208 */ /* 0x000fc40002800000 */
[----:B--2---:R-:W-:Y:S02]  /*5ad0*/  FSETP.GT.AND P5, PT, R49, R10, PT ;  /* 0x0000000a3100720b */ /* 0x004fe40003fa4000 */
[C---:B------:R-:W-:Y:S01]  /*5ae0*/  FSETP.NAN.AND P0, PT, R9.reuse, R9, PT ;  /* 0x000000090900720b */ /* 0x040fe20003f08000 */
[----:B------:R-:W2:Y:S06]  /*5af0*/  SHFL.BFLY PT, R8, R61, 0x2, 0x1f ;  /* 0x0c401f003d087f89 */ /* 0x000eac00000e0000 */
[----:B------:R-:W-:Y:S02]  /*5b00*/  @P4 FSEL R9, R9, R4, P0 ;  /* 0x0000000409094208 */ /* 0x000fe40000000000 */
[----:B------:R-:W-:-:S03]  /*5b10*/  FSETP.NAN.AND P0, PT, R49, R49, PT ;  /* 0x000000313100720b */ /* 0x000fc60003f08000 */
[----:B------:R-:W3:Y:S01]  /*5b20*/  SHFL.BFLY PT, R4, R9, 0x1, 0x1f ;  /* 0x0c201f0009047f89 */ /* 0x000ee200000e0000 */
[----:B------:R-:W-:Y:S02]  /*5b30*/  @!P5 FSEL R49, R49, R10, P0 ;  /* 0x0000000a3131d208 */ /* 0x000fe40000000000 */
[----:B0-----:R-:W-:-:S03]  /*5b40*/  FSETP.GT.AND P5, PT, R60, R5, PT ;  /* 0x000000053c00720b */ /* 0x001fc60003fa4000 */
[----:B------:R-:W0:Y:S01]  /*5b50*/  SHFL.BFLY PT, R10, R49, 0x2, 0x1f ;  /* 0x0c401f00310a7f89 */ /* 0x000e2200000e0000 */
[----:B-1----:R-:W-:Y:S02]  /*5b60*/  FSETP.GT.AND P4, PT, R59, R6, PT ;  /* 0x000000063b00720b */ /* 0x002fe40003f84000 */
[----:B--2---:R-:W-:-:S07]  /*5b70*/  FSETP.GT.AND P0, PT, R61, R8, PT ;  /* 0x000000083d00720b */ /* 0x004fce0003f04000 */
[----:B------:R-:W-:Y:S02]  /*5b80*/  @!P5 FSEL R60, R60, R5, P6 ;  /* 0x000000053c3cd208 */ /* 0x000fe40003000000 */
[----:B------:R-:W-:Y:S02]  /*5b90*/  FSETP.NAN.AND P5, PT, R59, R59, PT ;  /* 0x0000003b3b00720b */ /* 0x000fe40003fa8000 */
[----:B------:R-:W-:Y:S01]  /*5ba0*/  FSETP.NAN.AND P6, PT, R9, R9, PT ;  /* 0x000000090900720b */ /* 0x000fe20003fc8000 */
[----:B------:R-:W1:Y:S01]  /*5bb0*/  SHFL.BFLY PT, R11, R60, 0x1, 0x1f ;  /* 0x0c201f003c0b7f89 */ /* 0x000e6200000e0000 */
[----:B------:R-:W-:Y:S02]  /*5bc0*/  @!P4 FSEL R59, R59, R6, P5 ;  /* 0x000000063b3bc208 */ /* 0x000fe40002800000 */
[----:B------:R-:W-:Y:S02]  /*5bd0*/  FSETP.NAN.AND P5, PT, R61, R61, PT ;  /* 0x0000003d3d00720b */ /* 0x000fe40003fa8000 */
[----:B---3--:R-:W-:-:S02]  /*5be0*/  FSETP.GEU.AND P4, PT, R9, R4, PT ;  /* 0x000000040900720b */ /* 0x008fc40003f8e000 */
[----:B------:R-:W-:Y:S02]  /*5bf0*/  @!P0 FSEL R61, R61, R8, P5 ;  /* 0x000000083d3d8208 */ /* 0x000fe40002800000 */
[C---:B------:R-:W-:Y:S01]  /*5c00*/  LOP3.LUT P0, RZ, R0.reuse, 0xf, RZ, 0xc0, !PT ;  /* 0x0000000f00ff7812 */ /* 0x040fe2000780c0ff */
[----:B------:R-:W2:Y:S01]  /*5c10*/  SHFL.BFLY PT, R8, R59, 0x1, 0x1f ;  /* 0x0c201f003b087f89 */ /* 0x000ea200000e0000 */
[----:B0-----:R-:W-:Y:S02]  /*5c20*/  FSETP.GT.AND P5, PT, R49, R10, PT ;  /* 0x0000000a3100720b */ /* 0x001fe40003fa4000 */
[----:B------:R-:W-:-:S05]  /*5c30*/  ISETP.LT.AND P0, PT, R0, 0x40, !P0 ;  /* 0x000000400000780c */ /* 0x000fca0004701270 */
[----:B------:R-:W-:Y:S02]  /*5c40*/  @P4 SEL R9, R9, R4, P6 ;  /* 0x0000000409094207 */ /* 0x000fe40003000000 */
[C---:B------:R-:W-:Y:S02]  /*5c50*/  FSETP.NAN.AND P4, PT, R49.reuse, R49, PT ;  /* 0x000000313100720b */ /* 0x040fe40003f88000 */
[C---:B------:R-:W-:Y:S02]  /*5c60*/  FSETP.NAN.AND P6, PT, R60.reuse, R60, PT ;  /* 0x0000003c3c00720b */ /* 0x040fe40003fc8000 */
[----:B------:R-:W-:Y:S02]  /*5c70*/  @!P5 FSEL R49, R49, R10, P4 ;  /* 0x0000000a3131d208 */ /* 0x000fe40002000000 */
[----:B------:R-:W-:Y:S04]  /*5c80*/  @P0 STS [R0.X4], R9 ;  /* 0x0000000900000388 */ /* 0x000fe80000004800 */
[----:B------:R-:W-:Y:S01]  /*5c90*/  BAR.SYNC.DEFER_BLOCKING 0x0 ;  /* 0x0000000000007b1d */ /* 0x000fe20000010000 */
[----:B-1----:R-:W-:-:S02]  /*5ca0*/  FSETP.GT.AND P5, PT, R60, R11, PT ;  /* 0x0000000b3c00720b */ /* 0x002fc40003fa4000 */
[----:B--2---:R-:W-:-:S03]  /*5cb0*/  FSETP.GT.AND P4, PT, R59, R8, PT ;  /* 0x000000083b00720b */ /* 0x004fc60003f84000 */
[----:B------:R-:W0:Y:S04]  /*5cc0*/  SHFL.BFLY PT, R10, R61, 0x1, 0x1f ;  /* 0x0c201f003d0a7f89 */ /* 0x000e2800000e0000 */
[----:B------:R-:W1:Y:S04]  /*5cd0*/  SHFL.BFLY PT, R14, R49, 0x1, 0x1f ;  /* 0x0c201f00310e7f89 */ /* 0x000e6800000e0000 */
[----:B------:R-:W-:Y:S02]  /*5ce0*/  @!P5 SEL R60, R60, R11, P6 ;  /* 0x0000000b3c3cd207 */ /* 0x000fe40003000000 */
[----:B------:R-:W-:-:S04]  /*5cf0*/  FSETP.NAN.AND P6, PT, R59, R59, PT ;  /* 0x0000003b3b00720b */ /* 0x000fc80003fc8000 */
[----:B------:R-:W-:Y:S02]  /*5d00*/  @!P4 SEL R59, R59, R8, P6 ;  /* 0x000000083b3bc207 */ /* 0x000fe40003000000 */
[C---:B------:R-:W-:Y:S01]  /*5d10*/  FSETP.NAN.AND P6, PT, R61.reuse, R61, PT ;  /* 0x0000003d3d00720b */ /* 0x040fe20003fc8000 */
[----:B------:R-:W-:Y:S04]  /*5d20*/  LDS R4, [RZ] ;  /* 0x00000000ff047984 */ /* 0x000fe80000000800 */
[----:B------:R-:W-:Y:S01]  /*5d30*/  LDS R5, [0x40] ;  /* 0x00004000ff057984 */ /* 0x000fe20000000800 */
[----:B0-----:R-:W-:-:S03]  /*5d40*/  FSETP.GT.AND P5, PT, R61, R10, PT ;  /* 0x0000000a3d00720b */ /* 0x001fc60003fa4000 */
[----:B------:R-:W-:Y:S01]  /*5d50*/  LDS R6, [0x80] ;  /* 0x00008000ff067984 */ /* 0x000fe20000000800 */
[----:B-1----:R-:W-:-:S03]  /*5d60*/  FSETP.GT.AND P4, PT, R49, R14, PT ;  /* 0x0000000e3100720b */ /* 0x002fc60003f84000 */
[----:B------:R-:W0:Y:S04]  /*5d70*/  LDS R7, [0xc0] ;  /* 0x0000c000ff077984 */ /* 0x000e280000000800 */
[----:B------:R-:W-:Y:S02]  /*5d80*/  BAR.SYNC.DEFER_BLOCKING 0x0 ;  /* 0x0000000000007b1d */ /* 0x000fe40000010000 */
[----:B------:R-:W-:Y:S02]  /*5d90*/  @!P5 SEL R61, R61, R10, P6 ;  /* 0x0000000a3d3dd207 */ /* 0x000fe40003000000 */
[----:B------:R-:W-:-:S04]  /*5da0*/  FSETP.NAN.AND P5, PT, R49, R49, PT ;  /* 0x000000313100720b */ /* 0x000fc80003fa8000 */
[----:B------:R-:W-:Y:S01]  /*5db0*/  @!P4 SEL R49, R49, R14, P5 ;  /* 0x0000000e3131c207 */ /* 0x000fe20002800000 */
[----:B0-----:R-:W-:Y:S04]  /*5dc0*/  STS.128 [RZ], R4 ;  /* 0x00000004ff007388 */ /* 0x001fe80000000c00 */
[----:B------:R-:W-:Y:S06]  /*5dd0*/  BAR.SYNC.DEFER_BLOCKING 0x0 ;  /* 0x0000000000007b1d */ /* 0x000fec0000010000 */
[----:B------:R-:W-:Y:S04]  /*5de0*/  LDS R8, [R43.X4] ;  /* 0x000000002b087984 */ /* 0x000fe80000004800 */
[----:B------:R-:W-:Y:S06]  /*5df0*/  BAR.SYNC.DEFER_BLOCKING 0x0 ;  /* 0x0000000000007b1d */ /* 0x000fec0000010000 */
[----:B------:R-:W-:Y:S04]  /*5e00*/  @!P3 STS [R3], R60 ;  /* 0x0000003c0300b388 */ /* 0x000fe80000000800 */
[----:B------:R-:W-:Y:S04]  /*5e10*/  @!P3 STS [R3+0x40], R59 ;  /* 0x0000403b0300b388 */ /* 0x000fe80000000800 */
[----:B------:R-:W-:Y:S04]  /*5e20*/  @!P3 STS [R3+0x80], R61 ;  /* 0x0000803d0300b388 */ /* 0x000fe80000000800 */
[----:B------:R-:W-:Y:S04]  /*5e30*/  @!P3 STS [R3+0xc0], R49 ;  /* 0x0000c0310300b388 */ /* 0x000fe80000000800 */
[----:B------:R-:W-:Y:S06]  /*5e40*/  BAR.SYNC.DEFER_BLOCKING 0x0 ;  /* 0x0000000000007b1d */ /* 0x000fec0000010000 */
[----:B------:R-:W0:Y:S04]  /*5e50*/  @!P1 LDS R13, [R0.X4] ;  /* 0x00000000000d9984 */ /* 0x000e280000004800 */
[----:B0-----:R-:W0:Y:S01]  /*5e60*/  SHFL.BFLY PT, R10, R13, 0x8, 0x1f ;  /* 0x0d001f000d0a7f89 */ /* 0x001e2200000e0000 */
[----:B------:R-:W-:-:S02]  /*5e70*/  FSETP.NAN.AND P3, PT, R13, R13, PT ;  /* 0x0000000d0d00720b */ /* 0x000fc40003f68000 */
[----:B0-----:R-:W-:-:S04]  /*5e80*/  FSETP.GT.AND P1, PT, R13, R10, PT ;  /* 0x0000000a0d00720b */ /* 0x001fc80003f24000 */
[----:B------:R-:W-:-:S04]  /*5e90*/  FSEL R10, R13, R10, P1 ;  /* 0x0000000a0d0a7208 */ /* 0x000fc80000800000 */
[----:B------:R-:W-:-:S04]  /*5ea0*/  FSEL R9, R13, R10, P3 ;  /* 0x0000000a0d097208 */ /* 0x000fc80001800000 */
[C---:B------:R-:W-:Y:S01]  /*5eb0*/  FSETP.NAN.AND P3, PT, R9.reuse, R9, PT ;  /* 0x000000090900720b */ /* 0x040fe20003f68000 */
[----:B------:R-:W0:Y:S02]  /*5ec0*/  SHFL.BFLY PT, R10, R9, 0x4, 0x1f ;  /* 0x0c801f00090a7f89 */ /* 0x000e2400000e0000 */
[----:B0-----:R-:W-:-:S13]  /*5ed0*/  FSETP.GT.AND P1, PT, R9, R10, PT ;  /* 0x0000000a0900720b */ /* 0x001fda0003f24000 */
[----:B------:R-:W-:-:S04]  /*5ee0*/  @!P1 FSEL R9, R9, R10, P3 ;  /* 0x0000000a09099208 */ /* 0x000fc80001800000 */
[C---:B------:R-:W-:Y:S01]  /*5ef0*/  FSETP.NAN.AND P3, PT, R9.reuse, R9, PT ;  /* 0x000000090900720b */ /* 0x040fe20003f68000 */
[----:B------:R-:W0:Y:S02]  /*5f00*/  SHFL.BFLY PT, R10, R9, 0x2, 0x1f ;  /* 0x0c401f00090a7f89 */ /* 0x000e2400000e0000 */
[----:B0-----:R-:W-:-:S13]  /*5f10*/  FSETP.GT.AND P1, PT, R9, R10, PT ;  /* 0x0000000a0900720b */ /* 0x001fda0003f24000 */
[----:B------:R-:W-:-:S04]  /*5f20*/  @!P1 FSEL R9, R9, R10, P3 ;  /* 0x0000000a09099208 */ /* 0x000fc80001800000 */
[C---:B------:R-:W-:Y:S01]  /*5f30*/  FSETP.NAN.AND P3, PT, R9.reuse, R9, PT ;  /* 0x000000090900720b */ /* 0x040fe20003f68000 */
[----:B------:R-:W0:Y:S02]  /*5f40*/  SHFL.BFLY PT, R10, R9, 0x1, 0x1f ;  /* 0x0c201f00090a7f89 */ /* 0x000e2400000e0000 */
[----:B0-----:R-:W-:-:S13]  /*5f50*/  FSETP.GT.AND P1, PT, R9, R10, PT ;  /* 0x0000000a0900720b */ /* 0x001fda0003f24000 */
[----:B------:R-:W-:Y:S02]  /*5f60*/  @!P1 SEL R9, R9, R10, P3 ;  /* 0x0000000a09099207 */ /* 0x000fe40001800000 */
[----:B------:R-:W-:Y:S02]  /*5f70*/  FSETP.GE.AND P3, PT, R5, RZ, PT ;  /* 0x000000ff0500720b */ /* 0x000fe40003f66000 */
[----:B------:R-:W-:Y:S01]  /*5f80*/  FSETP.GE.AND P1, PT, R6, RZ, PT ;  /* 0x000000ff0600720b */ /* 0x000fe20003f26000 */
[----:B------:R-:W-:Y:S04]  /*5f90*/  @P0 STS [R0.X4], R9 ;  /* 0x0000000900000388 */ /* 0x000fe80000004800 */
[----:B------:R-:W-:Y:S01]  /*5fa0*/  BAR.SYNC.DEFER_BLOCKING 0x0 ;  /* 0x0000000000007b1d */ /* 0x000fe20000010000 */
[----:B------:R-:W-:-:S02]  /*5fb0*/  FSETP.GE.AND P0, PT, R4, RZ, PT ;  /* 0x000000ff0400720b */ /* 0x000fc40003f06000 */
[----:B------:R-:W-:Y:S02]  /*5fc0*/  FSEL R5, R5, RZ, !P3 ;  /* 0x000000ff05057208 */ /* 0x000fe40005800000 */
[----:B------:R-:W-:Y:S02]  /*5fd0*/  FSEL R4, R4, RZ, !P0 ;  /* 0x000000ff04047208 */ /* 0x000fe40004000000 */
[----:B------:R-:W-:Y:S01]  /*5fe0*/  FSEL R6, R6, RZ, !P1 ;  /* 0x000000ff06067208 */ /* 0x000fe20004800000 */
[----:B------:R-:W-:Y:S01]  /*5ff0*/  FADD R5, RZ, -R5 ;  /* 0x80000005ff057221 */ /* 0x000fe20000000000 */
[C---:B------:R-:W-:Y:S01]  /*6000*/  FSETP.GE.AND P0, PT, R7.reuse, RZ, PT ;  /* 0x000000ff0700720b */ /* 0x040fe20003f06000 */
[----:B------:R-:W-:Y:S02]  /*6010*/  FADD R4, RZ, -R4 ;  /* 0x80000004ff047221 */ /* 0x000fe40000000000 */
[----:B------:R-:W-:Y:S01]  /*6020*/  FADD R6, RZ, -R6 ;  /* 0x80000006ff067221 */ /* 0x000fe20000000000 */
[----:B------:R-:W-:-:S02]  /*6030*/  FSEL R7, R7, RZ, !P0 ;  /* 0x000000ff07077208 */ /* 0x000fc40004000000 */
[----:B------:R-:W-:Y:S02]  /*6040*/  FSETP.NAN.AND P3, PT, R4, R4, PT ;  /* 0x000000040400720b */ /* 0x000fe40003f68000 */
[----:B------:R-:W-:Y:S01]  /*6050*/  FSETP.NAN.AND P0, PT, R5, R5, PT ;  /* 0x000000050500720b */ /* 0x000fe20003f08000 */
[----:B------:R-:W-:Y:S01]  /*6060*/  FADD R7, RZ, -R7 ;  /* 0x80000007ff077221 */ /* 0x000fe20000000000 */
[----:B------:R-:W0:Y:S04]  /*6070*/  LDS R20, [RZ] ;  /* 0x00000000ff147984 */ /* 0x000e280000000800 */
[----:B------:R-:W1:Y:S04]  /*6080*/  LDS R21, [0x40] ;  /* 0x00004000ff157984 */ /* 0x000e680000000800 */
[----:B------:R-:W2:Y:S04]  /*6090*/  LDS R22, [0x80] ;  /* 0x00008000ff167984 */ /* 0x000ea80000000800 */
[----:B------:R-:W3:Y:S04]  /*60a0*/  LDS R23, [0xc0] ;  /* 0x0000c000ff177984 */ /* 0x000ee80000000800 */
[----:B------:R-:W-:Y:S01]  /*60b0*/  BAR.SYNC.DEFER_BLOCKING 0x0 ;  /* 0x0000000000007b1d */ /* 0x000fe20000010000 */
[----:B0-----:R-:W-:-:S04]  /*60c0*/  FSETP.GTU.AND P1, PT, R20, RZ, PT ;  /* 0x000000ff1400720b */ /* 0x001fc80003f2c000 */
[----:B------:R-:W-:Y:S02]  /*60d0*/  FSEL R3, R20, RZ, P1 ;  /* 0x000000ff14037208 */ /* 0x000fe40000800000 */
[C---:B-1----:R-:W-:Y:S02]  /*60e0*/  FSETP.GTU.AND P6, PT, R21.reuse, RZ, PT ;  /* 0x000000ff1500720b */ /* 0x042fe40003fcc000 */
[----:B------:R-:W-:Y:S02]  /*60f0*/  FSETP.GT.AND P5, PT, R4, R3, PT ;  /* 0x000000030400720b */ /* 0x000fe40003fa4000 */
[----:B------:R-:W-:Y:S02]  /*6100*/  FSETP.NAN.AND P1, PT, R6, R6, PT ;  /* 0x000000060600720b */ /* 0x000fe40003f28000 */
[----:B--2---:R-:W-:Y:S01]  /*6110*/  FSETP.GTU.AND P4, PT, R22, RZ, PT ;  /* 0x000000ff1600720b */ /* 0x004fe20003f8c000 */
[----:B---3--:R-:W-:Y:S01]  /*6120*/  STS.128 [RZ], R20 ;  /* 0x00000014ff007388 */ /* 0x008fe20000000c00 */
[----:B------:R-:W-:-:S02]  /*6130*/  FSEL R14, R21, RZ, P6 ;  /* 0x000000ff150e7208 */ /* 0x000fc40003000000 */
[----:B------:R-:W-:Y:S01]  /*6140*/  @!P3 FSEL R4, R4, R3, P5 ;  /* 0x000000030404b208 */ /* 0x000fe20002800000 */
[----:B------:R-:W-:Y:S01]  /*6150*/  BAR.SYNC.DEFER_BLOCKING 0x0 ;  /* 0x0000000000007b1d */ /* 0x000fe20000010000 */
[----:B------:R-:W-:Y:S02]  /*6160*/  FSETP.GTU.AND P5, PT, R23, RZ, PT ;  /* 0x000000ff1700720b */ /* 0x000fe40003fac000 */
[----:B------:R-:W-:Y:S01]  /*6170*/  FSEL R3, R22, RZ, P4 ;  /* 0x000000ff16037208 */ /* 0x000fe20002000000 */
[----:B------:R-:W-:Y:S01]  /*6180*/  FMUL R4, R4, 0.0078740157186985015869 ;  /* 0x3c01020404047820 */ /* 0x000fe20000400000 */
[----:B------:R-:W-:Y:S02]  /*6190*/  FSETP.NAN.AND P3, PT, R7, R7, PT ;  /* 0x000000070700720b */ /* 0x000fe40003f68000 */
[----:B------:R-:W-:Y:S02]  /*61a0*/  FSETP.GT.AND P4, PT, R5, R14, PT ;  /* 0x0000000e0500720b */ /* 0x000fe40003f84000 */
[----:B------:R-:W-:-:S02]  /*61b0*/  FSEL R10, R23, RZ, P5 ;  /* 0x000000ff170a7208 */ /* 0x000fc40002800000 */
[CC--:B------:R-:W-:Y:S02]  /*61c0*/  FSETP.GT.AND P5, PT, R6.reuse, R3.reuse, PT ;  /* 0x000000030600720b */ /* 0x0c0fe40003fa4000 */
[----:B------:R-:W-:Y:S02]  /*61d0*/  @!P0 FSEL R5, R5, R14, P4 ;  /* 0x0000000e05058208 */ /* 0x000fe40002000000 */
[----:B------:R-:W-:Y:S02]  /*61e0*/  @!P1 FSEL R6, R6, R3, P5 ;  /* 0x0000000306069208 */ /* 0x000fe40002800000 */
[-C--:B------:R-:W-:Y:S01]  /*61f0*/  FSETP.GT.AND P0, PT, R7, R10.reuse, PT ;  /* 0x0000000a0700720b */ /* 0x080fe20003f04000 */
[----:B------:R-:W-:Y:S01]  /*6200*/  FMUL R5, R5, 0.0078740157186985015869 ;  /* 0x3c01020405057820 */ /* 0x000fe20000400000 */
[----:B------:R-:W-:Y:S01]  /*6210*/  FSETP.GT.AND P1, PT, R4, 9.9999997473787516356e-06, PT ;  /* 0x3727c5ac0400780b */ /* 0x000fe20003f24000 */
[----:B------:R-:W-:Y:S01]  /*6220*/  FMUL R6, R6, 0.0078740157186985015869 ;  /* 0x3c01020406067820 */ /* 0x000fe20000400000 */
[----:B------:R-:W-:-:S02]  /*6230*/  @!P3 FSEL R7, R7, R10, P0 ;  /* 0x0000000a0707b208 */ /* 0x000fc40000000000 */
[----:B------:R-:W-:Y:S01]  /*6240*/  FSETP.GT.AND P3, PT, R5, 9.9999997473787516356e-06, PT ;  /* 0x3727c5ac0500780b */ /* 0x000fe20003f64000 */
[----:B------:R-:W0:Y:S01]  /*6250*/  LDS R43, [R43.X4] ;  /* 0x000000002b2b7984 */ /* 0x000e220000004800 */
[----:B------:R-:W-:Y:S01]  /*6260*/  FSETP.GT.AND P0, PT, R6, 9.9999997473787516356e-06, PT ;  /* 0x3727c5ac0600780b */ /* 0x000fe20003f04000 */
[----:B------:R-:W-:Y:S01]  /*6270*/  FMUL R3, R7, 0.0078740157186985015869 ;  /* 0x3c01020407037820 */ /* 0x000fe20000400000 */
[----:B------:R-:W-:Y:S02]  /*6280*/  FSETP.NAN.AND P4, PT, R4, R4, PT ;  /* 0x000000040400720b */ /* 0x000fe40003f88000 */
[----:B------:R-:W-:Y:S02]  /*6290*/  FSETP.NAN.AND P5, PT, R5, R5, PT ;  /* 0x000000050500720b */ /* 0x000fe40003fa8000 */
[----:B------:R-:W-:Y:S02]  /*62a0*/  FSETP.NAN.AND P6, PT, R6, R6, PT ;  /* 0x000000060600720b */ /* 0x000fe40003fc8000 */
[----:B------:R-:W-:-:S02]  /*62b0*/  @!P1 FSEL R4, R4, 9.9999997473787516356e-06, P4 ;  /* 0x3727c5ac04049808 */ /* 0x000fc40002000000 */
[----:B------:R-:W-:Y:S02]  /*62c0*/  FSETP.GT.AND P1, PT, R3, 9.9999997473787516356e-06, PT ;  /* 0x3727c5ac0300780b */ /* 0x000fe40003f24000 */
[----:B------:R-:W-:Y:S02]  /*62d0*/  @!P3 FSEL R5, R5, 9.9999997473787516356e-06, P5 ;  /* 0x3727c5ac0505b808 */ /* 0x000fe40002800000 */
[----:B------:R-:W-:Y:S02]  /*62e0*/  FSETP.GT.AND P4, PT, |R4|, 8.50705917302346158658e+37, PT ;  /* 0x7e8000000400780b */ /* 0x000fe40003f84200 */
[----:B------:R-:W-:Y:S02]  /*62f0*/  @!P0 FSEL R6, R6, 9.9999997473787516356e-06, P6 ;  /* 0x3727c5ac06068808 */ /* 0x000fe40003000000 */
[----:B------:R-:W-:Y:S02]  /*6300*/  FSETP.GT.AND P0, PT, |R5|, 8.50705917302346158658e+37, PT ;  /* 0x7e8000000500780b */ /* 0x000fe40003f04200 */
[----:B------:R-:W-:-:S02]  /*6310*/  FSETP.GEU.AND P5, PT, |R4|, 1.175494350822287508e-38, PT ;  /* 0x008000000400780b */ /* 0x000fc40003fae200 */
[----:B------:R-:W-:Y:S02]  /*6320*/  FSETP.GEU.AND P6, PT, |R5|, 1.175494350822287508e-38, PT ;  /* 0x008000000500780b */ /* 0x000fe40003fce200 */
[----:B------:R-:W-:Y:S02]  /*6330*/  FSETP.NAN.AND P3, PT, R3, R3, PT ;  /* 0x000000030300720b */ /* 0x000fe40003f68000 */
[----:B------:R-:W-:Y:S01]  /*6340*/  FSEL R7, R15, 1, P4 ;  /* 0x3f8000000f077808 */ /* 0x000fe20002000000 */
[----:B------:R-:W-:Y:S01]  /*6350*/  @P4 FMUL R4, R4, 0.25 ;  /* 0x3e80000004044820 */ /* 0x000fe20000400000 */
[----:B------:R-:W-:Y:S02]  /*6360*/  @!P1 FSEL R3, R3, 9.9999997473787516356e-06, P3 ;  /* 0x3727c5ac03039808 */ /* 0x000fe40001800000 */
[----:B------:R-:W-:Y:S01]  /*6370*/  FSETP.GT.AND P1, PT, |R6|, 8.50705917302346158658e+37, PT ;  /* 0x7e8000000600780b */ /* 0x000fe20003f24200 */
[----:B------:R-:W-:Y:S01]  /*6380*/  @P0 FMUL R5, R5, 0.25 ;  /* 0x3e80000005050820 */ /* 0x000fe20000400000 */
[----:B------:R-:W-:Y:S01]  /*6390*/  FSETP.GT.AND P4, PT, |R3|, 8.50705917302346158658e+37, PT ;  /* 0x7e8000000300780b */ /* 0x000fe20003f84200 */
[----:B------:R-:W-:Y:S01]  /*63a0*/  @!P5 FMUL R4, R4, 16777216 ;  /* 0x4b8000000404d820 */ /* 0x000fe20000400000 */
[----:B------:R-:W-:Y:S01]  /*63b0*/  FSETP.GEU.AND P3, PT, |R6|, 1.175494350822287508e-38, PT ;  /* 0x008000000600780b */ /* 0x000fe20003f6e200 */
[----:B------:R-:W-:Y:S01]  /*63c0*/  @!P5 FMUL R7, R7, 16777216 ;  /* 0x4b8000000707d820 */ /* 0x000fe20000400000 */
[----:B------:R-:W-:Y:S01]  /*63d0*/  @!P6 FMUL R5, R5, 16777216 ;  /* 0x4b8000000505e820 */ /* 0x000fe20000400000 */
[----:B------:R-:W-:-:S02]  /*63e0*/  FSETP.GEU.AND P5, PT, |R3|, 1.175494350822287508e-38, PT ;  /* 0x008000000300780b */ /* 0x000fc40003fae200 */
[----:B------:R-:W1:Y:S01]  /*63f0*/  MUFU.RCP R4, R4 ;  /* 0x0000000400047308 */ /* 0x000e620000001000 */
[----:B------:R-:W-:Y:S02]  /*6400*/  FSEL R10, R15, 1, P0 ;  /* 0x3f8000000f0a7808 */ /* 0x000fe40000000000 */
[----:B------:R-:W-:Y:S01]  /*6410*/  LOP3.LUT P0, RZ, R0, 0x1fc, RZ, 0xc0, !PT ;  /* 0x000001fc00ff7812 */ /* 0x000fe2000780c0ff */
[----:B------:R-:W-:Y:S01]  /*6420*/  @P1 FMUL R6, R6, 0.25 ;  /* 0x3e80000006061820 */ /* 0x000fe20000400000 */
[----:B0-----:R-:W-:Y:S01]  /*6430*/  F2FP.BF16.PACK_AB R43, R43, R8 ;  /* 0x000000082b2b723e */ /* 0x001fe200000010ff */
[----:B------:R-:W-:Y:S01]  /*6440*/  @P4 FMUL R3, R3, 0.25 ;  /* 0x3e80000003034820 */ /* 0x000fe20000400000 */
[----:B------:R-:W-:Y:S01]  /*6450*/  @!P6 FMUL R10, R10, 16777216 ;  /* 0x4b8000000a0ae820 */ /* 0x000fe20000400000 */
[----:B------:R-:W0:Y:S01]  /*6460*/  MUFU.RCP R5, R5 ;  /* 0x0000000500057308 */ /* 0x000e220000001000 */
[----:B------:R-:W-:Y:S01]  /*6470*/  @!P3 FMUL R6, R6, 16777216 ;  /* 0x4b8000000606b820 */ /* 0x000fe20000400000 */
[----:B------:R-:W-:Y:S01]  /*6480*/  ISETP.LT.AND P0, PT, R47, 0x1010, !P0 ;  /* 0x000010102f00780c */ /* 0x000fe20004701270 */
[----:B------:R-:W-:Y:S01]  /*6490*/  @!P5 FMUL R3, R3, 16777216 ;  /* 0x4b8000000303d820 */ /* 0x000fe20000400000 */
[----:B------:R-:W-:Y:S01]  /*64a0*/  PRMT R19, R43, 0x7632, R19 ;  /* 0x000076322b137816 */ /* 0x000fe20000000013 */
[----:B------:R-:W-:Y:S01]  /*64b0*/  IMAD.WIDE R8, R47, R50, c[0x0][0x190] ;  /* 0x000064002f087625 */ /* 0x000fe200078e0232 */
[----:B------:R-:W-:-:S02]  /*64c0*/  PRMT R21, R43, 0x7610, R21 ;  /* 0x000076102b157816 */ /* 0x000fc40000000015 */
[----:B------:R2:W3:Y:S01]  /*64d0*/  MUFU.RCP R11, R6 ;  /* 0x00000006000b7308 */ /* 0x0004e20000001000 */
[----:B-1----:R-:W-:Y:S01]  /*64e0*/  FMUL R0, R4, R7 ;  /* 0x0000000704007220 */ /* 0x002fe20000400000 */
[----:B------:R-:W-:-:S06]  /*64f0*/  PRMT R25, R43, 0x7632, R25 ;  /* 0x000076322b197816 */ /* 0x000fcc0000000019 */
[----:B------:R3:W1:Y:S01]  /*6500*/  MUFU.RCP R14, R3 ;  /* 0x00000003000e7308 */ /* 0x0006620000001000 */
[----:B0-----:R-:W-:Y:S01]  /*6510*/  FMUL R13, R5, R10 ;  /* 0x0000000a050d7220 */ /* 0x001fe20000400000 */
[----:B------:R-:W-:Y:S01]  /*6520*/  FSEL R10, R15, 1, P1 ;  /* 0x3f8000000f0a7808 */ /* 0x000fe20000800000 */
[----:B------:R-:W-:Y:S01]  /*6530*/  IMAD.WIDE R4, R47, R50, c[0x0][0x180] ;  /* 0x000060002f047625 */ /* 0x000fe200078e0232 */
[----:B------:R-:W-:-:S03]  /*6540*/  FSEL R15, R15, 1, P4 ;  /* 0x3f8000000f0f7808 */ /* 0x000fc60002000000 */
[----:B--2---:R-:W-:Y:S01]  /*6550*/  IMAD.WIDE R6, R47, R50, c[0x0][0x188] ;  /* 0x000062002f067625 */ /* 0x004fe200078e0232 */
[----:B------:R-:W-:Y:S01]  /*6560*/  @!P3 FMUL R10, R10, 16777216 ;  /* 0x4b8000000a0ab820 */ /* 0x000fe20000400000 */
[----:B------:R-:W-:Y:S01]  /*6570*/  @!P5 FMUL R15, R15, 16777216 ;  /* 0x4b8000000f0fd820 */ /* 0x000fe20000400000 */
[----:B------:R0:W-:Y:S02]  /*6580*/  @P0 STG.E.U16 [R4.64], R43 ;  /* 0x0000002b04000986 */ /* 0x0001e4000c101506 */
[----:B---3--:R-:W-:Y:S01]  /*6590*/  FMUL R3, R11, R10 ;  /* 0x0000000a0b037220 */ /* 0x008fe20000400000 */
[CC--:B------:R-:W-:Y:S01]  /*65a0*/  IMAD.WIDE R10, R47.reuse, R50.reuse, c[0x0][0x198] ;  /* 0x000066002f0a7625 */ /* 0x0c0fe200078e0232 */
[----:B------:R2:W-:Y:S01]  /*65b0*/  @P0 STG.E.U16 [R6.64], R19 ;  /* 0x0000001306000986 */ /* 0x0005e2000c101506 */
[----:B-1----:R-:W-:Y:S02]  /*65c0*/  FMUL R22, R14, R15 ;  /* 0x0000000f0e167220 */ /* 0x002fe40000400000 */
[----:B------:R-:W-:Y:S01]  /*65d0*/  IMAD.WIDE R14, R47, R50, c[0x0][0x1a0] ;  /* 0x000068002f0e7625 */ /* 0x000fe200078e0232 */
[----:B------:R1:W-:Y:S01]  /*65e0*/  @P0 STG.E.U16 [R8.64], R21 ;  /* 0x0000001508000986 */ /* 0x0003e2000c101506 */
[----:B0-----:R-:W-:-:S02]  /*65f0*/  PRMT R5, R43, 0x7632, R5 ;  /* 0x000076322b057816 */ /* 0x001fc40000000005 */
[----:B--2---:R-:W-:Y:S01]  /*6600*/  PRMT R7, R43, 0x7610, R7 ;  /* 0x000076102b077816 */ /* 0x004fe20000000007 */
[-C--:B------:R-:W-:Y:S02]  /*6610*/  IMAD.WIDE R18, R47, R50.reuse, c[0x0][0x1a8] ;  /* 0x00006a002f127625 */ /* 0x080fe400078e0232 */
[----:B------:R-:W-:Y:S01]  /*6620*/  @P0 STG.E.U16 [R10.64], R5 ;  /* 0x000000050a000986 */ /* 0x000fe2000c101506 */
[----:B-1----:R-:W-:Y:S01]  /*6630*/  PRMT R9, R43, 0x7632, R9 ;  /* 0x000076322b097816 */ /* 0x002fe20000000009 */
[CC--:B------:R-:W-:Y:S02]  /*6640*/  IMAD.WIDE R20, R47.reuse, R50.reuse, c[0x0][0x1b0] ;  /* 0x00006c002f147625 */ /* 0x0c0fe400078e0232 */
[----:B------:R-:W-:Y:S02]  /*6650*/  @P0 STG.E.U16 [R14.64], R7 ;  /* 0x000000070e000986 */ /* 0x000fe4000c101506 */
[----:B------:R-:W-:Y:S02]  /*6660*/  IMAD.WIDE R50, R47, R50, c[0x0][0x1b8] ;  /* 0x00006e002f327625 */ /* 0x000fe400078e0232 */
[----:B------:R0:W-:Y:S04]  /*6670*/  @P0 STG.E.U16 [R18.64], R9 ;  /* 0x0000000912000986 */ /* 0x0001e8000c101506 */
[----:B------:R1:W-:Y:S04]  /*6680*/  @P0 STG.E.U16 [R20.64], R43 ;  /* 0x0000002b14000986 */ /* 0x0003e8000c101506 */
[----:B------:R1:W-:Y:S04]  /*6690*/  @P0 STG.E.U16 [R50.64], R25 ;  /* 0x0000001932000986 */ /* 0x0003e8000c101506 */
[----:B------:R-:W-:Y:S01]  /*66a0*/  BAR.SYNC.DEFER_BLOCKING 0x0 ;  /* 0x0000000000007b1d */ /* 0x000fe20000010000 */
[----:B0-----:R-:W-:-:S05]  /*66b0*/  IMAD.MOV.U32 R19, RZ, RZ, RZ ;  /* 0x000000ffff137224 */ /* 0x001fca00078e00ff */
[----:B------:R1:W-:Y:S04]  /*66c0*/  STS [RZ], R0 ;  /* 0x00000000ff007388 */ /* 0x0003e80000000800 */
[----:B------:R1:W-:Y:S04]  /*66d0*/  STS [0x8], R13 ;  /* 0x0000080dff007388 */ /* 0x0003e80000000800 */
[----:B------:R1:W-:Y:S04]  /*66e0*/  STS [0x10], R3 ;  /* 0x00001003ff007388 */ /* 0x0003e80000000800 */
[----:B------:R1:W-:Y:S04]  /*66f0*/  STS [0x18], R22 ;  /* 0x00001816ff007388 */ /* 0x0003e80000000800 */
[----:B------:R-:W-:Y:S06]  /*6700*/  BAR.SYNC.DEFER_BLOCKING 0x0 ;  /* 0x0000000000007b1d */ /* 0x000fec0000010000 */
[----:B-1----:R-:W0:Y:S02]  /*6710*/  LDS R17, [R17.X8] ;  /* 0x0000000011117984 */ /* 0x002e240000008800 */
.L_x_5:
[----:B------:R-:W-:Y:S01]  /*6720*/  LOP3.LUT R3, R19, 0x7f0, R2, 0xf8, !PT ;  /* 0x000007f013037812 */ /* 0x000fe200078ef802 */
[----:B------:R-:W-:Y:S01]  /*6730*/  IMAD.U32 R0, RZ, RZ, UR4 ;  /* 0x00000004ff007e24 */ /* 0x000fe2000f8e00ff */
[----:B0-----:R-:W-:Y:S01]  /*6740*/  CS2R R8, SRZ ;  /* 0x0000000000087805 */ /* 0x001fe2000001ff00 */
[----:B------:R-:W-:Y:S01]  /*6750*/  IMAD.MOV.U32 R13, RZ, RZ, 0x2 ;  /* 0x00000002ff0d7424 */ /* 0x000fe200078e00ff */
[----:B------:R-:W-:Y:S01]  /*6760*/  ISETP.LT.U32.AND P0, PT, R3, 0xc00, PT ;  /* 0x00000c000300780c */ /* 0x000fe20003f01070 */
[----:B------:R-:W-:-:S03]  /*6770*/  CS2R R10, SRZ ;  /* 0x00000000000a7805 */ /* 0x000fc6000001ff00 */
[----:B------:R-:W-:Y:S01]  /*6780*/  ISETP.LT.U32.AND.EX P0, PT, R0, RZ, !P2, P0 ;  /* 0x000000ff0000720c */ /* 0x000fe20005701100 */
[----:B------:R-:W-:-:S04]  /*6790*/  IMAD R0, R12, 0xc00, R3 ;  /* 0x00000c000c007824 */ /* 0x000fc800078e0203 */
[----:B------:R-:W-:-:S08]  /*67a0*/  IMAD.WIDE R14, R0, R13, c[0x0][0x178] ;  /* 0x00005e00000e7625 */ /* 0x000fd000078e020d */
[----:B------:R-:W2:Y:S01]  /*67b0*/  @P0 LDG.E.EF.128 R8, [R14.64] ;  /* 0x000000060e080981 */ /* 0x000ea2000c0e1d00 */
[----:B------:R-:W-:Y:S01]  /*67c0*/  IMAD.IADD R18, R16, 0x1, R19 ;  /* 0x0000000110127824 */ /* 0x000fe200078e0213 */
[----:B------:R-:W-:Y:S01]  /*67d0*/  CS2R R4, SRZ ;  /* 0x0000000000047805 */ /* 0x000fe2000001ff00 */
[----:B------:R-:W-:Y:S02]  /*67e0*/  CS2R R6, SRZ ;  /* 0x0000000000067805 */ /* 0x000fe4000001ff00 */
[----:B------:R-:W-:-:S05]  /*67f0*/  IMAD.WIDE R18, R18, R13, c[0x0][0x178] ;  /* 0x00005e0012127625 */ /* 0x000fca00078e020d */
[----:B------:R-:W3:Y:S01]  /*6800*/  @P0 LDG.E.EF.128 R4, [R18.64] ;  /* 0x0000000612040981 */ /* 0x000ee2000c0e1d00 */
[C---:B--2---:R-:W-:Y:S01]  /*6810*/  IMAD.U32 R20, R8.reuse, 0x10000, RZ ;  /* 0x0001000008147824 */ /* 0x044fe200078e00ff */
[----:B------:R-:W-:Y:S01]  /*6820*/  PRMT R8, R8, 0x7632, R8 ;  /* 0x0000763208087816 */ /* 0x000fe20000000008 */
[C---:B------:R-:W-:Y:S01]  /*6830*/  IMAD.U32 R14, R10.reuse, 0x10000, RZ ;  /* 0x000100000a0e7824 */ /* 0x040fe200078e00ff */
[----:B------:R-:W-:Y:S01]  /*6840*/  PRMT R10, R10, 0x7632, R10 ;  /* 0x000076320a0a7816 */ /* 0x000fe2000000000a */
[----:B0-----:R-:W-:Y:S01]  /*6850*/  FMUL R3, R17, R20 ;  /* 0x0000001411037220 */ /* 0x001fe20000400000 */
[----:B------:R-:W-:Y:S01]  /*6860*/  IMAD.U32 R20, R9, 0x10000, RZ ;  /* 0x0001000009147824 */ /* 0x000fe200078e00ff */
[C---:B------:R-:W-:Y:S01]  /*6870*/  FMUL R13, R17.reuse, R14 ;  /* 0x0000000e110d7220 */ /* 0x040fe20000400000 */
[----:B------:R-:W-:Y:S01]  /*6880*/  IMAD.U32 R8, R8, 0x10000, RZ ;  /* 0x0001000008087824 */ /* 0x000fe200078e00ff */
[----:B------:R0:W1:Y:S01]  /*6890*/  FRND R21, R3 ;  /* 0x0000000300157307 */ /* 0x0000620000201000 */
[----:B------:R-:W-:Y:S01]  /*68a0*/  FMUL R20, R17, R20 ;  /* 0x0000001411147220 */ /* 0x000fe20000400000 */
[----:B------:R-:W-:Y:S01]  /*68b0*/  PRMT R9, R9, 0x7632, R9 ;  /* 0x0000763209097816 */ /* 0x000fe20000000009 */
[C---:B------:R-:W-:Y:S01]  /*68c0*/  IMAD.U32 R14, R11.reuse, 0x10000, RZ ;  /* 0x000100000b0e7824 */ /* 0x040fe200078e00ff */
[----:B------:R-:W-:Y:S01]  /*68d0*/  PRMT R11, R11, 0x7632, R11 ;  /* 0x000076320b0b7816 */ /* 0x000fe2000000000b */
[C---:B---3--:R-:W-:Y:S01]  /*68e0*/  IMAD.U32 R18, R4.reuse, 0x10000, RZ ;  /* 0x0001000004127824 */ /* 0x048fe200078e00ff */
[----:B------:R-:W-:Y:S01]  /*68f0*/  PRMT R4, R4, 0x7632, R4 ;  /* 0x0000763204047816 */ /* 0x000fe20000000004 */
[C---:B------:R-:W-:Y:S01]  /*6900*/  FMUL R15, R17.reuse, R14 ;  /* 0x0000000e110f7220 */ /* 0x040fe20000400000 */
[----:B------:R2:W3:Y:S01]  /*6910*/  FRND R22, R20 ;  /* 0x0000001400167307 */ /* 0x0004e20000201000 */
[----:B0-----:R-:W-:Y:S01]  /*6920*/  FMUL R3, R17, R8 ;  /* 0x0000000811037220 */ /* 0x001fe20000400000 */
[----:B------:R-:W-:Y:S01]  /*6930*/  IMAD.U32 R8, R9, 0x10000, RZ ;  /* 0x0001000009087824 */ /* 0x000fe200078e00ff */
[----:B------:R-:W-:Y:S01]  /*6940*/  FMUL R19, R17, R18 ;  /* 0x0000001211137220 */ /* 0x000fe20000400000 */
[C---:B------:R-:W-:Y:S01]  /*6950*/  IMAD.U32 R14, R5.reuse, 0x10000, RZ ;  /* 0x00010000050e7824 */ /* 0x040fe200078e00ff */
[----:B------:R-:W-:Y:S01]  /*6960*/  PRMT R5, R5, 0x7632, R5 ;  /* 0x0000763205057816 */ /* 0x000fe20000000005 */
[----:B------:R-:W-:Y:S01]  /*6970*/  FMUL R9, R17, R8 ;  /* 0x0000000811097220 */ /* 0x000fe20000400000 */
[----:B------:R-:W-:Y:S01]  /*6980*/  IMAD.U32 R4, R4, 0x10000, RZ ;  /* 0x0001000004047824 */ /* 0x000fe200078e00ff */
[----:B------:R-:W0:Y:S01]  /*6990*/  FRND R3, R3 ;  /* 0x0000000300037307 */ /* 0x000e220000201000 */
[----:B-1----:R-:W-:Y:S01]  /*69a0*/  FSETP.GT.AND P1, PT, R21, -127, PT ;  /* 0xc2fe00001500780b */ /* 0x002fe20003f24000 */
[----:B--2---:R-:W-:Y:S01]  /*69b0*/  FMUL R20, R17, R14 ;  /* 0x0000000e11147220 */ /* 0x004fe20000400000 */
[----:B------:R-:W-:Y:S01]  /*69c0*/  FSETP.NAN.AND P3, PT, R21, R21, PT ;  /* 0x000000151500720b */ /* 0x000fe20003f68000 */
[----:B------:R-:W-:Y:S01]  /*69d0*/  IMAD.U32 R8, R11, 0x10000, RZ ;  /* 0x000100000b087824 */ /* 0x000fe200078e00ff */
[----:B------:R-:W-:Y:S01]  /*69e0*/  FMUL R4, R17, R4 ;  /* 0x0000000411047220 */ /* 0x000fe20000400000 */
[C---:B------:R-:W-:Y:S01]  /*69f0*/  IMAD.U32 R14, R7.reuse, 0x10000, RZ ;  /* 0x00010000070e7824 */ /* 0x040fe200078e00ff */
[----:B------:R-:W-:Y:S01]  /*6a00*/  PRMT R7, R7, 0x7632, R7 ;  /* 0x0000763207077816 */ /* 0x000fe20000000007 */
[----:B------:R-:W1:Y:S01]  /*6a10*/  FRND R13, R13 ;  /* 0x0000000d000d7307 */ /* 0x000e620000201000 */
[----:B------:R-:W-:Y:S01]  /*6a20*/  FMUL R11, R17, R8 ;  /* 0x00000008110b7220 */ /* 0x000fe20000400000 */
[----:B------:R-:W-:Y:S01]  /*6a30*/  IMAD.U32 R8, R5, 0x10000, RZ ;  /* 0x0001000005087824 */ /* 0x000fe200078e00ff */
[----:B---3--:R-:W-:Y:S01]  /*6a40*/  FSETP.NAN.AND P5, PT, R22, R22, PT ;  /* 0x000000161600720b */ /* 0x008fe20003fa8000 */
[----:B------:R-:W-:Y:S01]  /*6a50*/  IMAD.U32 R10, R10, 0x10000, RZ ;  /* 0x000100000a0a7824 */ /* 0x000fe200078e00ff */
[----:B------:R-:W-:Y:S01]  /*6a60*/  FMUL R14, R17, R14 ;  /* 0x0000000e110e7220 */ /* 0x000fe20000400000 */
[----:B------:R-:W-:Y:S01]  /*6a70*/  @!P1 FSEL R21, R21, -127, P3 ;  /* 0xc2fe000015159808 */ /* 0x000fe20001800000 */
[C---:B------:R-:W-:Y:S01]  /*6a80*/  IMAD.U32 R18, R6.reuse, 0x10000, RZ ;  /* 0x0001000006127824 */ /* 0x040fe200078e00ff */
[C---:B0-----:R-:W-:Y:S01]  /*6a90*/  FSETP.GT.AND P1, PT, R3.reuse, -127, PT ;  /* 0xc2fe00000300780b */ /* 0x041fe20003f24000 */
[----:B------:R-:W-:Y:S01]  /*6aa0*/  FRND R9, R9 ;  /* 0x0000000900097307 */ /* 0x000fe20000201000 */
[----:B------:R-:W-:Y:S01]  /*6ab0*/  FSETP.NAN.AND P3, PT, R3, R3, PT ;  /* 0x000000030300720b */ /* 0x000fe20003f68000 */
[----:B------:R-:W-:Y:S01]  /*6ac0*/  FMUL R10, R17, R10 ;  /* 0x0000000a110a7220 */ /* 0x000fe20000400000 */
[----:B------:R-:W-:Y:S01]  /*6ad0*/  FSETP.GEU.AND P4, PT, R21, 127, PT ;  /* 0x42fe00001500780b */ /* 0x000fe20003f8e000 */
[----:B------:R-:W-:Y:S01]  /*6ae0*/  FMUL R18, R17, R18 ;  /* 0x0000001211127220 */ /* 0x000fe20000400000 */
[----:B------:R-:W-:Y:S01]  /*6af0*/  FSETP.NAN.AND P6, PT, R21, R21, PT ;  /* 0x000000151500720b */ /* 0x000fe20003fc8000 */
[----:B------:R-:W-:Y:S01]  /*6b00*/  FMUL R8, R17, R8 ;  /* 0x0000000811087220 */ /* 0x000fe20000400000 */
[----:B------:R-:W-:Y:S01]  /*6b10*/  PRMT R6, R6, 0x7632, R6 ;  /* 0x0000763206067816 */ /* 0x000fe20000000006 */
[----:B------:R-:W0:Y:S04]  /*6b20*/  F2I.S16.TRUNC.NTZ R23, R21 ;  /* 0x0000001500177305 */ /* 0x000e28000020e900 */
[----:B------:R-:W-:Y:S01]  /*6b30*/  @!P1 FSEL R3, R3, -127, P3 ;  /* 0xc2fe000003039808 */ /* 0x000fe20001800000 */
[----:B------:R-:W-:Y:S01]  /*6b40*/  IMAD.U32 R6, R6, 0x10000, RZ ;  /* 0x0001000006067824 */ /* 0x000fe200078e00ff */
[----:B------:R-:W-:-:S02]  /*6b50*/  FSETP.GT.AND P1, PT, R22, -127, PT ;  /* 0xc2fe00001600780b */ /* 0x000fc40003f24000 */
[----:B------:R2:W-:Y:S01]  /*6b60*/  FRND R5, R4 ;  /* 0x0000000400057307 */ /* 0x0005e20000201000 */
[----:B-1----:R-:W-:Y:S01]  /*6b70*/  FSETP.GT.AND P3, PT, R13, -127, PT ;  /* 0xc2fe00000d00780b */ /* 0x002fe20003f64000 */
[----:B------:R-:W-:-:S06]  /*6b80*/  FMUL R6, R17, R6 ;  /* 0x0000000611067220 */ /* 0x000fcc0000400000 */
[----:B------:R-:W1:Y:S01]  /*6b90*/  FRND R15, R15 ;  /* 0x0000000f000f7307 */ /* 0x000e620000201000 */
[----:B--2---:R-:W-:Y:S01]  /*6ba0*/  IMAD.U32 R4, R7, 0x10000, RZ ;  /* 0x0001000007047824 */ /* 0x004fe200078e00ff */
[----:B0-----:R-:W-:Y:S02]  /*6bb0*/  LOP3.LUT R24, R23, 0xffff, RZ, 0xc0, !PT ;  /* 0x0000ffff17187812 */ /* 0x001fe400078ec0ff */
[----:B------:R-:W-:Y:S01]  /*6bc0*/  @!P1 FSEL R22, R22, -127, P5 ;  /* 0xc2fe000016169808 */ /* 0x000fe20002800000 */
[----:B------:R-:W-:Y:S01]  /*6bd0*/  FMUL R4, R17, R4 ;  /* 0x0000000411047220 */ /* 0x000fe20000400000 */
[----:B------:R-:W-:Y:S02]  /*6be0*/  @P4 SEL R24, R24, 0x7f, P6 ;  /* 0x0000007f18184807 */ /* 0x000fe40003000000 */
[----:B------:R-:W0:Y:S01]  /*6bf0*/  F2I.S16.TRUNC.NTZ R7, R3 ;  /* 0x0000000300077305 */ /* 0x000e22000020e900 */
[----:B------:R-:W-:Y:S02]  /*6c00*/  FSETP.GEU.AND P4, PT, R3, 127, PT ;  /* 0x42fe00000300780b */ /* 0x000fe40003f8e000 */
[----:B------:R-:W-:-:S02]  /*6c10*/  FSETP.NAN.AND P6, PT, R13, R13, PT ;  /* 0x0000000d0d00720b */ /* 0x000fc40003fc8000 */
[----:B------:R-:W-:Y:S02]  /*6c20*/  FSETP.GT.AND P1, PT, R9, -127, PT ;  /* 0xc2fe00000900780b */ /* 0x000fe40003f24000 */
[----:B------:R-:W-:Y:S01]  /*6c30*/  FSETP.NAN.AND P5, PT, R3, R3, PT ;  /* 0x000000030300720b */ /* 0x000fe20003fa8000 */
[----:B------:R-:W2:Y:S01]  /*6c40*/  FRND R10, R10 ;  /* 0x0000000a000a7307 */ /* 0x000ea20000201000 */
[----:B------:R-:W-:Y:S02]  /*6c50*/  @!P3 FSEL R13, R13, -127, P6 ;  /* 0xc2fe00000d0db808 */ /* 0x000fe40003000000 */
[----:B-1----:R-:W-:Y:S02]  /*6c60*/  FSETP.GT.AND P3, PT, R15, -127, PT ;  /* 0xc2fe00000f00780b */ /* 0x002fe40003f64000 */
[----:B------:R-:W-:-:S03]  /*6c70*/  FSETP.NAN.AND P6, PT, R9, R9, PT ;  /* 0x000000090900720b */ /* 0x000fc60003fc8000 */
[----:B------:R-:W1:Y:S01]  /*6c80*/  F2I.S16.TRUNC.NTZ R3, R22 ;  /* 0x0000001600037305 */ /* 0x000e62000020e900 */
[----:B0-----:R-:W-:Y:S02]  /*6c90*/  LOP3.LUT R7, R7, 0xffff, RZ, 0xc0, !PT ;  /* 0x0000ffff07077812 */ /* 0x001fe400078ec0ff */
[----:B------:R-:W-:Y:S02]  /*6ca0*/  @!P1 FSEL R9, R9, -127, P6 ;  /* 0xc2fe000009099808 */ /* 0x000fe40003000000 */
[----:B------:R-:W-:Y:S02]  /*6cb0*/  @P4 SEL R7, R7, 0x7f, P5 ;  /* 0x0000007f07074807 */ /* 0x000fe40002800000 */
[----:B------:R-:W-:Y:S01]  /*6cc0*/  FSETP.GEU.AND P4, PT, R22, 127, PT ;  /* 0x42fe00001600780b */ /* 0x000fe20003f8e000 */
[----:B------:R-:W0:Y:S01]  /*6cd0*/  FRND R11, R11 ;  /* 0x0000000b000b7307 */ /* 0x000e220000201000 */
[----:B------:R-:W-:Y:S02]  /*6ce0*/  FSETP.NAN.AND P5, PT, R15, R15, PT ;  /* 0x0000000f0f00720b */ /* 0x000fe40003fa8000 */
[----:B--2---:R-:W-:-:S02]  /*6cf0*/  FSETP.GT.AND P1, PT, R10, -127, PT ;  /* 0xc2fe00000a00780b */ /* 0x004fc40003f24000 */
[----:B------:R-:W-:Y:S02]  /*6d00*/  FSETP.NAN.AND P6, PT, R22, R22, PT ;  /* 0x000000161600720b */ /* 0x000fe40003fc8000 */
[----:B------:R-:W-:Y:S01]  /*6d10*/  @!P3 FSEL R15, R15, -127, P5 ;  /* 0xc2fe00000f0fb808 */ /* 0x000fe20002800000 */
[----:B------:R-:W2:Y:S01]  /*6d20*/  F2I.S16.TRUNC.NTZ R21, R13 ;  /* 0x0000000d00157305 */ /* 0x000ea2000020e900 */
[----:B------:R-:W-:Y:S02]  /*6d30*/  FSETP.GEU.AND P3, PT, R13, 127, PT ;  /* 0x42fe00000d00780b */ /* 0x000fe40003f6e000 */
[----:B-1----:R-:W-:Y:S02]  /*6d40*/  LOP3.LUT R22, R3, 0xffff, RZ, 0xc0, !PT ;  /* 0x0000ffff03167812 */ /* 0x002fe400078ec0ff */
[----:B------:R-:W-:Y:S02]  /*6d50*/  FSETP.NAN.AND P5, PT, R10, R10, PT ;  /* 0x0000000a0a00720b */ /* 0x000fe40003fa8000 */
[----:B------:R-:W-:Y:S01]  /*6d60*/  @P4 SEL R22, R22, 0x7f, P6 ;  /* 0x0000007f16164807 */ /* 0x000fe20003000000 */
[----:B------:R-:W1:Y:S01]  /*6d70*/  FRND R19, R19 ;  /* 0x0000001300137307 */ /* 0x000e620000201000 */
[----:B0-----:R-:W-:-:S02]  /*6d80*/  FSETP.GT.AND P4, PT, R11, -127, PT ;  /* 0xc2fe00000b00780b */ /* 0x001fc40003f84000 */
[----:B------:R-:W-:Y:S02]  /*6d90*/  FSETP.NAN.AND P6, PT, R13, R13, PT ;  /* 0x0000000d0d00720b */ /* 0x000fe40003fc8000 */
[----:B------:R-:W-:Y:S02]  /*6da0*/  @!P1 FSEL R10, R10, -127, P5 ;  /* 0xc2fe00000a0a9808 */ /* 0x000fe40002800000 */
[----:B------:R-:W-:Y:S01]  /*6db0*/  PRMT R24, R24, 0x3340, R7 ;  /* 0x0000334018187816 */ /* 0x000fe20000000007 */
[----:B------:R-:W0:Y:S01]  /*6dc0*/  FRND R20, R20 ;  /* 0x0000001400147307 */ /* 0x000e220000201000 */
[----:B--2---:R-:W-:-:S04]  /*6dd0*/  LOP3.LUT R26, R21, 0xffff, RZ, 0xc0, !PT ;  /* 0x0000ffff151a7812 */ /* 0x004fc800078ec0ff */
[----:B------:R-:W-:Y:S02]  /*6de0*/  @P3 SEL R26, R26, 0x7f, P6 ;  /* 0x0000007f1a1a3807 */ /* 0x000fe40003000000 */
[----:B------:R-:W-:Y:S01]  /*6df0*/  FSETP.NAN.AND P6, PT, R11, R11, PT ;  /* 0x0000000b0b00720b */ /* 0x000fe20003fc8000 */
[----:B------:R-:W2:Y:S01]  /*6e00*/  FRND R18, R18 ;  /* 0x0000001200127307 */ /* 0x000ea20000201000 */
[----:B-1----:R-:W-:Y:S02]  /*6e10*/  FSETP.GT.AND P1, PT, R19, -127, PT ;  /* 0xc2fe00001300780b */ /* 0x002fe40003f24000 */
[----:B------:R-:W-:Y:S02]  /*6e20*/  @!P4 FSEL R11, R11, -127, P6 ;  /* 0xc2fe00000b0bc808 */ /* 0x000fe40003000000 */
[----:B------:R-:W-:Y:S02]  /*6e30*/  FSETP.NAN.AND P3, PT, R19, R19, PT ;  /* 0x000000131300720b */ /* 0x000fe40003f68000 */
[----:B------:R-:W-:Y:S01]  /*6e40*/  FSETP.GEU.AND P4, PT, R9, 127, PT ;  /* 0x42fe00000900780b */ /* 0x000fe20003f8e000 */
[----:B------:R-:W1:Y:S01]  /*6e50*/  F2I.S16.TRUNC.NTZ R3, R9 ;  /* 0x0000000900037305 */ /* 0x000e62000020e900 */
[----:B0-----:R-:W-:-:S02]  /*6e60*/  FSETP.GT.AND P5, PT, R20, -127, PT ;  /* 0xc2fe00001400780b */ /* 0x001fc40003fa4000 */
[----:B------:R-:W-:-:S03]  /*6e70*/  FSETP.NAN.AND P6, PT, R20, R20, PT ;  /* 0x000000141400720b */ /* 0x000fc60003fc8000 */
[----:B------:R-:W-:Y:S02]  /*6e80*/  @!P1 FSEL R19, R19, -127, P3 ;  /* 0xc2fe000013139808 */ /* 0x000fe40001800000 */
[----:B------:R-:W0:Y:S01]  /*6e90*/  FRND R14, R14 ;  /* 0x0000000e000e7307 */ /* 0x000e220000201000 */
[----:B--2---:R-:W-:Y:S02]  /*6ea0*/  FSETP.GT.AND P1, PT, R18, -127, PT ;  /* 0xc2fe00001200780b */ /* 0x004fe40003f24000 */
[----:B------:R-:W-:-:S03]  /*6eb0*/  FSETP.NAN.AND P3, PT, R9, R9, PT ;  /* 0x000000090900720b */ /* 0x000fc60003f68000 */
[----:B------:R-:W-:Y:S02]  /*6ec0*/  @!P5 FSEL R20, R20, -127, P6 ;  /* 0xc2fe00001414d808 */ /* 0x000fe40003000000 */
[----:B------:R-:W2:Y:S01]  /*6ed0*/  F2I.S16.TRUNC.NTZ R13, R10 ;  /* 0x0000000a000d7305 */ /* 0x000ea2000020e900 */
[----:B-1----:R-:W-:Y:S02]  /*6ee0*/  LOP3.LUT R3, R3, 0xffff, RZ, 0xc0, !PT ;  /* 0x0000ffff03037812 */ /* 0x002fe400078ec0ff */
[----:B------:R-:W-:Y:S02]  /*6ef0*/  FSETP.GEU.AND P5, PT, R10, 127, PT ;  /* 0x42fe00000a00780b */ /* 0x000fe40003fae000 */
[----:B------:R-:W-:Y:S02]  /*6f00*/  @P4 SEL R3, R3, 0x7f, P3 ;  /* 0x0000007f03034807 */ /* 0x000fe40001800000 */
[----:B------:R-:W-:Y:S01]  /*6f10*/  FSETP.NAN.AND P6, PT, R18, R18, PT ;  /* 0x000000121200720b */ /* 0x000fe20003fc8000 */
[----:B------:R-:W1:Y:S01]  /*6f20*/  F2I.S16.TRUNC.NTZ R23, R15 ;  /* 0x0000000f00177305 */ /* 0x000e62000020e900 */
[----:B0-----:R-:W-:-:S02]  /*6f30*/  FSETP.GT.AND P3, PT, R14, -127, PT ;  /* 0xc2fe00000e00780b */ /* 0x001fc40003f64000 */
[----:B------:R-:W-:Y:S02]  /*6f40*/  @!P1 FSEL R18, R18, -127, P6 ;  /* 0xc2fe000012129808 */ /* 0x000fe40003000000 */
[----:B------:R-:W-:Y:S02]  /*6f50*/  FSETP.NAN.AND P4, PT, R10, R10, PT ;  /* 0x0000000a0a00720b */ /* 0x000fe40003f88000 */
[----:B------:R-:W-:Y:S01]  /*6f60*/  FSETP.GEU.AND P1, PT, R15, 127, PT ;  /* 0x42fe00000f00780b */ /* 0x000fe20003f2e000 */
[----:B------:R-:W0:Y:S01]  /*6f70*/  FRND R8, R8 ;  /* 0x0000000800087307 */ /* 0x000e220000201000 */
[----:B--2---:R-:W-:Y:S02]  /*6f80*/  LOP3.LUT R13, R13, 0xffff, RZ, 0xc0, !PT ;  /* 0x0000ffff0d0d7812 */ /* 0x004fe400078ec0ff */
[----:B------:R-:W-:Y:S02]  /*6f90*/  FSETP.NAN.AND P6, PT, R14, R14, PT ;  /* 0x0000000e0e00720b */ /* 0x000fe40003fc8000 */
[----:B------:R-:W-:-:S02]  /*6fa0*/  @P5 SEL R13, R13, 0x7f, P4 ;  /* 0x0000007f0d0d5807 */ /* 0x000fc40002000000 */
[----:B------:R-:W-:Y:S01]  /*6fb0*/  FSETP.GT.AND P4, PT, R5, -127, PT ;  /* 0xc2fe00000500780b */ /* 0x000fe20003f84000 */
[----:B------:R2:W3:Y:S01]  /*6fc0*/  F2I.S16.TRUNC.NTZ R9, R19 ;  /* 0x0000001300097305 */ /* 0x0004e2000020e900 */
[----:B------:R-:W-:Y:S02]  /*6fd0*/  @!P3 FSEL R14, R14, -127, P6 ;  /* 0xc2fe00000e0eb808 */ /* 0x000fe40003000000 */
[----:B------:R-:W-:Y:S02]  /*6fe0*/  FSETP.NAN.AND P5, PT, R15, R15, PT ;  /* 0x0000000f0f00720b */ /* 0x000fe40003fa8000 */
[----:B------:R-:W-:Y:S02]  /*6ff0*/  FSETP.GEU.AND P3, PT, R19, 127, PT ;  /* 0x42fe00001300780b */ /* 0x000fe40003f6e000 */
[----:B-1----:R-:W-:Y:S01]  /*7000*/  LOP3.LUT R10, R23, 0xffff, RZ, 0xc0, !PT ;  /* 0x0000ffff170a7812 */ /* 0x002fe200078ec0ff */
[----:B------:R-:W1:Y:S01]  /*7010*/  FRND R6, R6 ;  /* 0x0000000600067307 */ /* 0x000e620000201000 */
[----:B------:R-:W-:-:S02]  /*7020*/  FSETP.NAN.AND P6, PT, R5, R5, PT ;  /* 0x000000050500720b */ /* 0x000fc40003fc8000 */
[----:B------:R-:W-:Y:S02]  /*7030*/  @P1 SEL R10, R10, 0x7f, P5 ;  /* 0x0000007f0a0a1807 */ /* 0x000fe40002800000 */
[----:B0-----:R-:W-:Y:S02]  /*7040*/  FSETP.GT.AND P1, PT, R8, -127, PT ;  /* 0xc2fe00000800780b */ /* 0x001fe40003f24000 */
[----:B------:R-:W-:Y:S01]  /*7050*/  FSETP.NAN.AND P5, PT, R19, R19, PT ;  /* 0x000000131300720b */ /* 0x000fe20003fa8000 */
[----:B------:R-:W0:Y:S01]  /*7060*/  F2I.S16.TRUNC.NTZ R21, R20 ;  /* 0x0000001400157305 */ /* 0x000e22000020e900 */
[----:B------:R-:W-:Y:S01]  /*7070*/  @!P4 FSEL R5, R5, -127, P6 ;  /* 0xc2fe00000505c808 */ /* 0x000fe20003000000 */
[----:B--2---:R-:W-:Y:S01]  /*7080*/  IMAD.MOV.U32 R19, RZ, RZ, 0x800 ;  /* 0x00000800ff137424 */ /* 0x004fe200078e00ff */
[----:B---3--:R-:W-:Y:S02]  /*7090*/  LOP3.LUT R28, R9, 0xffff, RZ, 0xc0, !PT ;  /* 0x0000ffff091c7812 */ /* 0x008fe400078ec0ff */
[----:B------:R-:W-:-:S02]  /*70a0*/  FSETP.GEU.AND P6, PT, R20, 127, PT ;  /* 0x42fe00001400780b */ /* 0x000fc40003fce000 */
[----:B------:R-:W-:Y:S01]  /*70b0*/  @P3 SEL R28, R28, 0x7f, P5 ;  /* 0x0000007f1c1c3807 */ /* 0x000fe20002800000 */
[----:B------:R-:W2:Y:S01]  /*70c0*/  FRND R4, R4 ;  /* 0x0000000400047307 */ /* 0x000ea20000201000 */
[----:B------:R-:W-:Y:S02]  /*70d0*/  FSETP.NAN.AND P5, PT, R8, R8, PT ;  /* 0x000000080800720b */ /* 0x000fe40003fa8000 */
[----:B-1----:R-:W-:Y:S02]  /*70e0*/  FSETP.GT.AND P4, PT, R6, -127, PT ;  /* 0xc2fe00000600780b */ /* 0x002fe40003f84000 */
[----:B------:R-:W-:Y:S02]  /*70f0*/  FSETP.NAN.AND P3, PT, R20, R20, PT ;  /* 0x000000141400720b */ /* 0x000fe40003f68000 */
[----:B------:R-:W-:Y:S01]  /*7100*/  @!P1 FSEL R8, R8, -127, P5 ;  /* 0xc2fe000008089808 */ /* 0x000fe20002800000 */
[----:B------:R-:W1:Y:S01]  /*7110*/  F2I.S16.TRUNC.NTZ R9, R11 ;  /* 0x0000000b00097305 */ /* 0x000e62000020e900 */
[----:B0-----:R-:W-:-:S02]  /*7120*/  LOP3.LUT R20, R21, 0xffff, RZ, 0xc0, !PT ;  /* 0x0000ffff15147812 */ /* 0x001fc400078ec0ff */
[C---:B------:R-:W-:Y:S02]  /*7130*/  FSETP.GEU.AND P1, PT, R11.reuse, 127, PT ;  /* 0x42fe00000b00780b */ /* 0x040fe40003f2e000 */
[----:B------:R-:W-:Y:S02]  /*7140*/  @P6 SEL R20, R20, 0x7f, P3 ;  /* 0x0000007f14146807 */ /* 0x000fe40001800000 */
[----:B------:R-:W-:Y:S01]  /*7150*/  FSETP.NAN.AND P5, PT, R6, R6, PT ;  /* 0x000000060600720b */ /* 0x000fe20003fa8000 */
[----:B------:R-:W0:Y:S01]  /*7160*/  F2I.S16.TRUNC.NTZ R15, R5 ;  /* 0x00000005000f7305 */ /* 0x000e22000020e900 */
[----:B--2---:R-:W-:Y:S02]  /*7170*/  FSETP.GT.AND P3, PT, R4, -127, PT ;  /* 0xc2fe00000400780b */ /* 0x004fe40003f64000 */
[----:B------:R-:W-:Y:S02]  /*7180*/  FSETP.NAN.AND P6, PT, R11, R11, PT ;  /* 0x0000000b0b00720b */ /* 0x000fe40003fc8000 */
[----:B------:R-:W-:-:S02]  /*7190*/  @!P4 FSEL R6, R6, -127, P5 ;  /* 0xc2fe00000606c808 */ /* 0x000fc40002800000 */
[----:B------:R-:W-:Y:S01]  /*71a0*/  FSETP.GEU.AND P4, PT, R5, 127, PT ;  /* 0x42fe00000500780b */ /* 0x000fe20003f8e000 */
[----:B------:R-:W2:Y:S01]  /*71b0*/  F2I.S16.TRUNC.NTZ R11, R8 ;  /* 0x00000008000b7305 */ /* 0x000ea2000020e900 */
[----:B-1----:R-:W-:Y:S02]  /*71c0*/  LOP3.LUT R9, R9, 0xffff, RZ, 0xc0, !PT ;  /* 0x0000ffff09097812 */ /* 0x002fe400078ec0ff */
[----:B------:R-:W-:Y:S02]  /*71d0*/  FSETP.NAN.AND P5, PT, R5, R5, PT ;  /* 0x000000050500720b */ /* 0x000fe40003fa8000 */
[----:B------:R-:W-:Y:S02]  /*71e0*/  @P1 SEL R9, R9, 0x7f, P6 ;  /* 0x0000007f09091807 */ /* 0x000fe40003000000 */
[----:B------:R-:W-:Y:S01]  /*71f0*/  FSETP.NAN.AND P6, PT, R4, R4, PT ;  /* 0x000000040400720b */ /* 0x000fe20003fc8000 */
[----:B------:R-:W1:Y:S01]  /*7200*/  F2I.S16.TRUNC.NTZ R25, R18 ;  /* 0x0000001200197305 */ /* 0x000e62000020e900 */
[----:B------:R-:W-:-:S02]  /*7210*/  FSETP.GEU.AND P1, PT, R8, 127, PT ;  /* 0x42fe00000800780b */ /* 0x000fc40003f2e000 */
[----:B------:R-:W-:Y:S02]  /*7220*/  @!P3 FSEL R4, R4, -127, P6 ;  /* 0xc2fe00000404b808 */ /* 0x000fe40003000000 */
[----:B0-----:R-:W-:Y:S02]  /*7230*/  LOP3.LUT R15, R15, 0xffff, RZ, 0xc0, !PT ;  /* 0x0000ffff0f0f7812 */ /* 0x001fe400078ec0ff */
[----:B------:R-:W-:Y:S01]  /*7240*/  FSETP.GEU.AND P3, PT, R18, 127, PT ;  /* 0x42fe00001200780b */ /* 0x000fe20003f6e000 */
[----:B------:R-:W0:Y:S01]  /*7250*/  F2I.S16.TRUNC.NTZ R23, R14 ;  /* 0x0000000e00177305 */ /* 0x000e22000020e900 */
[----:B------:R-:W-:Y:S02]  /*7260*/  FSETP.NAN.AND P6, PT, R8, R8, PT ;  /* 0x000000080800720b */ /* 0x000fe40003fc8000 */
[----:B------:R-:W-:Y:S02]  /*7270*/  @P4 SEL R15, R15, 0x7f, P5 ;  /* 0x0000007f0f0f4807 */ /* 0x000fe40002800000 */
[----:B------:R-:W-:-:S02]  /*7280*/  FSETP.GEU.AND P4, PT, R14, 127, PT ;  /* 0x42fe00000e00780b */ /* 0x000fc40003f8e000 */
[----:B--2---:R-:W-:Y:S01]  /*7290*/  LOP3.LUT R11, R11, 0xffff, RZ, 0xc0, !PT ;  /* 0x0000ffff0b0b7812 */ /* 0x004fe200078ec0ff */
[----:B------:R-:W2:Y:S01]  /*72a0*/  F2I.S16.TRUNC.NTZ R5, R6 ;  /* 0x0000000600057305 */ /* 0x000ea2000020e900 */
[----:B------:R-:W-:Y:S02]  /*72b0*/  FSETP.NAN.AND P5, PT, R18, R18, PT ;  /* 0x000000121200720b */ /* 0x000fe40003fa8000 */
[----:B-1----:R-:W-:Y:S02]  /*72c0*/  LOP3.LUT R18, R25, 0xffff, RZ, 0xc0, !PT ;  /* 0x0000ffff19127812 */ /* 0x002fe400078ec0ff */
[----:B------:R-:W-:Y:S02]  /*72d0*/  @P1 SEL R11, R11, 0x7f, P6 ;  /* 0x0000007f0b0b1807 */ /* 0x000fe40003000000 */
[----:B------:R-:W-:Y:S01]  /*72e0*/  FSETP.GEU.AND P1, PT, R6, 127, PT ;  /* 0x42fe00000600780b */ /* 0x000fe20003f2e000 */
[----:B------:R-:W1:Y:S01]  /*72f0*/  F2I.S16.TRUNC.NTZ R8, R4 ;  /* 0x0000000400087305 */ /* 0x000e62000020e900 */
[----:B------:R-:W-:-:S02]  /*7300*/  FSETP.GEU.AND P6, PT, R4, 127, PT ;  /* 0x42fe00000400780b */ /* 0x000fc40003fce000 */
[----:B------:R-:W-:Y:S02]  /*7310*/  @P3 SEL R18, R18, 0x7f, P5 ;  /* 0x0000007f12123807 */ /* 0x000fe40002800000 */
[----:B------:R-:W-:Y:S02]  /*7320*/  FSETP.NAN.AND P5, PT, R14, R14, PT ;  /* 0x0000000e0e00720b */ /* 0x000fe40003fa8000 */
[----:B0-----:R-:W-:Y:S02]  /*7330*/  LOP3.LUT R23, R23, 0xffff, RZ, 0xc0, !PT ;  /* 0x0000ffff17177812 */ /* 0x001fe400078ec0ff */
[----:B------:R-:W-:Y:S02]  /*7340*/  FSETP.NAN.AND P3, PT, R6, R6, PT ;  /* 0x000000060600720b */ /* 0x000fe40003f68000 */
[----:B------:R-:W-:Y:S02]  /*7350*/  @P4 SEL R23, R23, 0x7f, P5 ;  /* 0x0000007f17174807 */ /* 0x000fe40002800000 */
[----:B------:R-:W-:-:S02]  /*7360*/  FSETP.NAN.AND P4, PT, R4, R4, PT ;  /* 0x000000040400720b */ /* 0x000fc40003f88000 */
[----:B--2---:R-:W-:Y:S02]  /*7370*/  LOP3.LUT R5, R5, 0xffff, RZ, 0xc0, !PT ;  /* 0x0000ffff05057812 */ /* 0x004fe400078ec0ff */
[----:B-1----:R-:W-:Y:S02]  /*7380*/  LOP3.LUT R8, R8, 0xffff, RZ, 0xc0, !PT ;  /* 0x0000ffff08087812 */ /* 0x002fe400078ec0ff */
[----:B------:R-:W-:Y:S02]  /*7390*/  PRMT R3, R22, 0x3340, R3 ;  /* 0x0000334016037816 */ /* 0x000fe40000000003 */
[----:B------:R-:W-:Y:S02]  /*73a0*/  @P1 SEL R5, R5, 0x7f, P3 ;  /* 0x0000007f05051807 */ /* 0x000fe40001800000 */
[----:B------:R-:W-:Y:S02]  /*73b0*/  @P6 SEL R8, R8, 0x7f, P4 ;  /* 0x0000007f08086807 */ /* 0x000fe40002000000 */
[----:B------:R-:W-:-:S02]  /*73c0*/  PRMT R11, R20, 0x3340, R11 ;  /* 0x00003340140b7816 */ /* 0x000fc4000000000b */
[----:B------:R-:W-:Y:S02]  /*73d0*/  PRMT R20, R24, 0x5410, R3 ;  /* 0x0000541018147816 */ /* 0x000fe40000000003 */
[----:B------:R-:W-:Y:S02]  /*73e0*/  PRMT R26, R26, 0x3340, R13 ;  /* 0x000033401a1a7816 */ /* 0x000fe4000000000d */
[----:B------:R-:W-:Y:S02]  /*73f0*/  PRMT R9, R10, 0x3340, R9 ;  /* 0x000033400a097816 */ /* 0x000fe40000000009 */
[----:B------:R-:W-:Y:S02]  /*7400*/  PRMT R28, R28, 0x3340, R15 ;  /* 0x000033401c1c7816 */ /* 0x000fe4000000000f */
[----:B------:R-:W-:Y:S02]  /*7410*/  PRMT R18, R18, 0x3340, R5 ;  /* 0x0000334012127816 */ /* 0x000fe40000000005 */
[----:B------:R-:W-:-:S02]  /*7420*/  PRMT R23, R23, 0x3340, R8 ;  /* 0x0000334017177816 */ /* 0x000fc40000000008 */
[----:B------:R-:W-:Y:S02]  /*7430*/  SHF.R.S32.HI R3, RZ, 0x1f, R0 ;  /* 0x0000001fff037819 */ /* 0x000fe40000011400 */
[C---:B------:R-:W-:Y:S02]  /*7440*/  IADD3 R4, P1, R0.reuse, c[0x0][0x1c0], RZ ;  /* 0x0000700000047a10 */ /* 0x040fe40007f3e0ff */
[C---:B------:R-:W-:Y:S02]  /*7450*/  IADD3 R6, P3, R0.reuse, c[0x0][0x1c8], RZ ;  /* 0x0000720000067a10 */ /* 0x040fe40007f7e0ff */
[C---:B------:R-:W-:Y:S02]  /*7460*/  IADD3 R8, P4, R0.reuse, c[0x0][0x1d0], RZ ;  /* 0x0000740000087a10 */ /* 0x040fe40007f9e0ff */
[----:B------:R-:W-:Y:S02]  /*7470*/  IADD3 R10, P5, R0, c[0x0][0x1d8], RZ ;  /* 0x00007600000a7a10 */ /* 0x000fe40007fbe0ff */
[----:B------:R-:W-:-:S02]  /*7480*/  PRMT R21, R26, 0x5410, R9 ;  /* 0x000054101a157816 */ /* 0x000fc40000000009 */
[----:B------:R-:W-:Y:S02]  /*7490*/  PRMT R22, R28, 0x5410, R11 ;  /* 0x000054101c167816 */ /* 0x000fe4000000000b */
[C---:B------:R-:W-:Y:S02]  /*74a0*/  IADD3.X R5, R3.reuse, c[0x0][0x1c4], RZ, P1, !PT ;  /* 0x0000710003057a10 */ /* 0x040fe40000ffe4ff */
[----:B------:R-:W-:Y:S02]  /*74b0*/  PRMT R23, R18, 0x5410, R23 ;  /* 0x0000541012177816 */ /* 0x000fe40000000017 */
[C---:B------:R-:W-:Y:S02]  /*74c0*/  IADD3.X R7, R3.reuse, c[0x0][0x1cc], RZ, P3, !PT ;  /* 0x0000730003077a10 */ /* 0x040fe40001ffe4ff */
[C---:B------:R-:W-:Y:S01]  /*74d0*/  IADD3.X R9, R3.reuse, c[0x0][0x1d4], RZ, P4, !PT ;  /* 0x0000750003097a10 */ /* 0x040fe200027fe4ff */
[----:B------:R0:W-:Y:S01]  /*74e0*/  @P0 STG.E.128 [R4.64], R20 ;  /* 0x0000001404000986 */ /* 0x0001e2000c101d06 */
[----:B------:R-:W-:-:S03]  /*74f0*/  IADD3.X R11, R3, c[0x0][0x1dc], RZ, P5, !PT ;  /* 0x00007700030b7a10 */ /* 0x000fc60002ffe4ff */
[----:B------:R0:W-:Y:S04]  /*7500*/  @P0 STG.E.128 [R6.64], R20 ;  /* 0x0000001406000986 */ /* 0x0001e8000c101d06 */
[----:B------:R0:W-:Y:S04]  /*7510*/  @P0 STG.E.128 [R8.64], R20 ;  /* 0x0000001408000986 */ /* 0x0001e8000c101d06 */
[----:B------:R0:W-:Y:S01]  /*7520*/  @P0 STG.E.128 [R10.64], R20 ;  /* 0x000000140a000986 */ /* 0x0001e2000c101d06 */
[----:B------:R-:W-:Y:S01]  /*7530*/  PLOP3.LUT P0, PT, PT, PT, UP0, 0x80, 0x0 ;  /* 0x000000000000781c */ /* 0x000fe20003f0f008 */
[----:B------:R-:W-:-:S12]  /*7540*/  UPLOP3.LUT UP0, UPT, UPT, UPT, UPT, 0x40, 0x0 ;  /* 0x000000000000789c */ /* 0x000fd80003f0e870 */
[----:B------:R-:W-:Y:S05]  /*7550*/  @P0 BRA `(.L_x_5) ;  /* 0xfffff1c000000947 */ /* 0x000fea000383ffff */
[----:B------:R-:W-:Y:S05]  /*7560*/  EXIT ;  /* 0x000000000000794d */ /* 0x000fea0003800000 */
.L_x_6:
[----:B------:R-:W-:-:S00]  /*7570*/  BRA `(.L_x_6) ;  /* 0xfffffff000007947 */ /* 0x000fc0000383ffff */
[----:B------:R-:W-:-:S00]  /*7580*/  NOP ;  /* 0x0000000000007918 */ /* 0x000fc00000000000 */
[----:B------:R-:W-:-:S00]  /*7590*/  NOP ;  /* 0x0000000000007918 */ /* 0x000fc00000000000 */
[----:B------:R-:W-:-:S00]  /*75a0*/  NOP ;  /* 0x0000000000007918 */ /* 0x000fc00000000000 */
[----:B------:R-:W-:-:S00]  /*75b0*/  NOP ;  /* 0x0000000000007918 */ /* 0x000fc00000000000 */
[----:B------:R-:W-:-:S00]  /*75c0*/  NOP ;  /* 0x0000000000007918 */ /* 0x000fc00000000000 */
[----:B------:R-:W-:-:S00]  /*75d0*/  NOP ;  /* 0x0000000000007918 */ /* 0x000fc00000000000 */
[----:B------:R-:W-:-:S00]  /*75e0*/  NOP ;  /* 0x0000000000007918 */ /* 0x000fc00000000000 */
[----:B------:R-:W-:-:S00]  /*75f0*/  NOP ;  /* 0x0000000000007918 */ /* 0x000fc00000000000 */
.L_x_7:


//--------------------- .nv.global.init           --------------------------
	.section	.nv.global.init,"aw",@progbits
.nv.global.init:
	.type		_$_str,@object
	.size		_$_str,(.L_0 - _$_str)
_$_str:
        /*0000*/ 	.byte	0x5f, 0x5f, 0x43, 0x55, 0x44, 0x41, 0x5f, 0x46, 0x54, 0x5a, 0x00
.L_0:


//--------------------- .nv.shared.triton_red_fused__to_copy_add_amax_amin_clamp_mul_native_layer_norm_reciprocal_1 --------------------------
	.section	.nv.shared.triton_red_fused__to_copy_add_amax_amin_clamp_mul_native_layer_norm_reciprocal_1,"aw",@nobits
	.sectionflags	@""
	.align	16
